//
// Generated by NVIDIA NVVM Compiler
//
// Compiler Build ID: CL-36424714
// Cuda compilation tools, release 13.0, V13.0.88
// Based on NVVM 20.0.0
//

.version 9.0
.target sm_100
.address_size 64

	// .globl	_Z13k_init_randomjPKfPi
.extern .func __assertfail
(
	.param .b64 __assertfail_param_0,
	.param .b64 __assertfail_param_1,
	.param .b32 __assertfail_param_2,
	.param .b64 __assertfail_param_3,
	.param .b64 __assertfail_param_4
)
;
.global .align 1 .b8 __unnamed_1[122] = {118, 111, 105, 100, 32, 107, 95, 115, 119, 101, 101, 112, 40, 117, 110, 115, 105, 103, 110, 101, 100, 32, 105, 110, 116, 44, 32, 117, 110, 115, 105, 103, 110, 101, 100, 32, 105, 110, 116, 44, 32, 102, 108, 111, 97, 116, 44, 32, 117, 110, 115, 105, 103, 110, 101, 100, 32, 108, 111, 110, 103, 44, 32, 99, 111, 110, 115, 116, 32, 102, 108, 111, 97, 116, 32, 42, 44, 32, 99, 111, 110, 115, 116, 32, 102, 108, 111, 97, 116, 32, 42, 44, 32, 105, 110, 116, 32, 42, 44, 32, 117, 110, 115, 105, 103, 110, 101, 100, 32, 108, 111, 110, 103, 32, 108, 111, 110, 103, 32, 42, 41};
// _ZZ17k_accum_block_sumIyEvRiPT_E9warp_sums has been demoted
// _ZZ17k_accum_block_sumIiEvRiPT_E9warp_sums has been demoted
.global .align 1 .b8 $str[16] = {98, 108, 111, 99, 107, 68, 105, 109, 46, 122, 32, 61, 61, 32, 49};
.global .align 1 .b8 $str$1[27] = {47, 116, 109, 112, 47, 115, 97, 115, 115, 95, 99, 117, 95, 121, 104, 117, 51, 113, 121, 104, 109, 47, 107, 46, 99, 117};

.visible .entry _Z13k_init_randomjPKfPi(
	.param .u32 _Z13k_init_randomjPKfPi_param_0,
	.param .u64 .ptr .align 1 _Z13k_init_randomjPKfPi_param_1,
	.param .u64 .ptr .align 1 _Z13k_init_randomjPKfPi_param_2
)
{
	.reg .pred 	%p<3>;
	.reg .b32 	%r<7>;
	.reg .b32 	%f<2>;
	.reg .b64 	%rd<8>;

	ld.param.u32 	%r2, [_Z13k_init_randomjPKfPi_param_0];
	ld.param.u64 	%rd1, [_Z13k_init_randomjPKfPi_param_1];
	ld.param.u64 	%rd2, [_Z13k_init_randomjPKfPi_param_2];
	mov.u32 	%r3, %ctaid.x;
	mov.u32 	%r4, %ntid.x;
	mov.u32 	%r5, %tid.x;
	mad.lo.s32 	%r1, %r3, %r4, %r5;
	setp.ge.u32 	%p1, %r1, %r2;
	@%p1 bra 	$L__BB0_2;
	cvta.to.global.u64 	%rd3, %rd1;
	cvta.to.global.u64 	%rd4, %rd2;
	mul.wide.u32 	%rd5, %r1, 4;
	add.s64 	%rd6, %rd3, %rd5;
	ld.global.nc.f32 	%f1, [%rd6];
	setp.lt.f32 	%p2, %f1, 0f3F000000;
	selp.b32 	%r6, 1, -1, %p2;
	add.s64 	%rd7, %rd4, %rd5;
	st.global.u32 	[%rd7], %r6;
$L__BB0_2:
	ret;

}
	// .globl	_Z7k_sweepjjfmPKfS0_PiPy
.visible .entry _Z7k_sweepjjfmPKfS0_PiPy(
	.param .u32 _Z7k_sweepjjfmPKfS0_PiPy_param_0,
	.param .u32 _Z7k_sweepjjfmPKfS0_PiPy_param_1,
	.param .f32 _Z7k_sweepjjfmPKfS0_PiPy_param_2,
	.param .u64 _Z7k_sweepjjfmPKfS0_PiPy_param_3,
	.param .u64 .ptr .align 1 _Z7k_sweepjjfmPKfS0_PiPy_param_4,
	.param .u64 .ptr .align 1 _Z7k_sweepjjfmPKfS0_PiPy_param_5,
	.param .u64 .ptr .align 1 _Z7k_sweepjjfmPKfS0_PiPy_param_6,
	.param .u64 .ptr .align 1 _Z7k_sweepjjfmPKfS0_PiPy_param_7
)
{
	.reg .pred 	%p<26>;
	.reg .b32 	%r<90>;
	.reg .b32 	%f<22>;
	.reg .b64 	%rd<35>;
	// demoted variable
	.shared .align 4 .b8 _ZZ17k_accum_block_sumIyEvRiPT_E9warp_sums[128];
	ld.param.u32 	%r16, [_Z7k_sweepjjfmPKfS0_PiPy_param_0];
	ld.param.u32 	%r17, [_Z7k_sweepjjfmPKfS0_PiPy_param_1];
	ld.param.f32 	%f2, [_Z7k_sweepjjfmPKfS0_PiPy_param_2];
	ld.param.u64 	%rd4, [_Z7k_sweepjjfmPKfS0_PiPy_param_3];
	ld.param.u64 	%rd5, [_Z7k_sweepjjfmPKfS0_PiPy_param_4];
	ld.param.u64 	%rd6, [_Z7k_sweepjjfmPKfS0_PiPy_param_5];
	ld.param.u64 	%rd7, [_Z7k_sweepjjfmPKfS0_PiPy_param_6];
	ld.param.u64 	%rd8, [_Z7k_sweepjjfmPKfS0_PiPy_param_7];
	mov.u32 	%r18, %ctaid.x;
	mov.u32 	%r1, %ntid.x;
	mov.u32 	%r2, %tid.x;
	mad.lo.s32 	%r3, %r18, %r1, %r2;
	mov.u32 	%r19, %ctaid.y;
	mov.u32 	%r4, %ntid.y;
	mov.u32 	%r5, %tid.y;
	mad.lo.s32 	%r6, %r19, %r4, %r5;
	mov.u32 	%r20, %ntid.z;
	setp.eq.s32 	%p1, %r20, 1;
	@%p1 bra 	$L__BB1_2;
	mov.u64 	%rd9, $str;
	cvta.global.u64 	%rd10, %rd9;
	mov.u64 	%rd11, $str$1;
	cvta.global.u64 	%rd12, %rd11;
	mov.u64 	%rd13, __unnamed_1;
	cvta.global.u64 	%rd14, %rd13;
	{ // callseq 0, 0
	.param .b64 param0;
	st.param.b64 	[param0], %rd10;
	.param .b64 param1;
	st.param.b64 	[param1], %rd12;
	.param .b32 param2;
	st.param.b32 	[param2], 91;
	.param .b64 param3;
	st.param.b64 	[param3], %rd14;
	.param .b64 param4;
	st.param.b64 	[param4], 1;
	call.uni 
	__assertfail, 
	(
	param0, 
	param1, 
	param2, 
	param3, 
	param4
	);
	} // callseq 0
$L__BB1_2:
	mov.u32 	%r21, %ctaid.z;
	cvt.u64.u32 	%rd1, %r21;
	setp.le.u64 	%p2, %rd4, %rd1;
	max.u32 	%r22, %r6, %r3;
	setp.ge.u32 	%p3, %r22, %r17;
	or.pred  	%p4, %p3, %p2;
	@%p4 bra 	$L__BB1_15;
	add.s32 	%r24, %r6, %r3;
	and.b32  	%r25, %r24, 1;
	setp.ne.s32 	%p5, %r25, %r16;
	mov.b32 	%r88, 0;
	@%p5 bra 	$L__BB1_8;
	cvta.to.global.u64 	%rd15, %rd7;
	cvt.u32.u64 	%r26, %rd1;
	setp.eq.s32 	%p6, %r6, 0;
	selp.b32 	%r27, %r17, %r6, %p6;
	add.s32 	%r28, %r27, -1;
	setp.eq.s32 	%p7, %r3, 0;
	selp.b32 	%r29, %r17, %r3, %p7;
	mul.lo.s32 	%r30, %r17, %r26;
	mul.lo.s32 	%r31, %r30, %r17;
	mul.lo.s32 	%r32, %r17, %r6;
	add.s32 	%r33, %r31, %r32;
	add.s32 	%r34, %r29, %r33;
	add.s32 	%r35, %r17, -1;
	setp.eq.s32 	%p8, %r6, %r35;
	add.s32 	%r36, %r6, 1;
	selp.b32 	%r37, 0, %r36, %p8;
	setp.eq.s32 	%p9, %r3, %r35;
	add.s32 	%r38, %r3, 1;
	selp.b32 	%r39, 0, %r38, %p9;
	add.s32 	%r40, %r34, -1;
	mul.wide.u32 	%rd16, %r40, 4;
	add.s64 	%rd17, %rd15, %rd16;
	ld.global.u32 	%r41, [%rd17];
	add.s32 	%r42, %r33, %r39;
	mul.wide.u32 	%rd18, %r42, 4;
	add.s64 	%rd19, %rd15, %rd18;
	ld.global.u32 	%r43, [%rd19];
	add.s32 	%r44, %r43, %r41;
	add.s32 	%r45, %r31, %r3;
	mad.lo.s32 	%r46, %r28, %r17, %r45;
	mul.wide.u32 	%rd20, %r46, 4;
	add.s64 	%rd21, %rd15, %rd20;
	ld.global.u32 	%r47, [%rd21];
	add.s32 	%r48, %r44, %r47;
	mad.lo.s32 	%r49, %r37, %r17, %r45;
	mul.wide.u32 	%rd22, %r49, 4;
	add.s64 	%rd23, %rd15, %rd22;
	ld.global.u32 	%r50, [%rd23];
	add.s32 	%r51, %r48, %r50;
	cvt.rn.f32.s32 	%f3, %r51;
	add.f32 	%f4, %f2, %f3;
	add.s32 	%r7, %r45, %r32;
	mul.wide.u32 	%rd24, %r7, 4;
	add.s64 	%rd2, %rd15, %rd24;
	ld.global.u32 	%r8, [%rd2];
	shl.b32 	%r52, %r8, 1;
	cvt.rn.f32.s32 	%f5, %r52;
	mul.f32 	%f1, %f4, %f5;
	setp.gtu.f32 	%p10, %f1, 0f00000000;
	@%p10 bra 	$L__BB1_6;
	neg.s32 	%r54, %r8;
	st.global.u32 	[%rd2], %r54;
	mov.b32 	%r88, 1;
	bra.uni 	$L__BB1_8;
$L__BB1_6:
	cvta.to.global.u64 	%rd25, %rd5;
	shl.b64 	%rd26, %rd1, 2;
	add.s64 	%rd27, %rd25, %rd26;
	ld.global.f32 	%f6, [%rd27];
	neg.f32 	%f7, %f1;
	div.rn.f32 	%f8, %f7, %f6;
	fma.rn.f32 	%f9, %f8, 0f3BBB989D, 0f3F000000;
	cvt.sat.f32.f32 	%f10, %f9;
	mov.f32 	%f11, 0f4B400001;
	mov.f32 	%f12, 0f437C0000;
	fma.rm.f32 	%f13, %f10, %f12, %f11;
	add.f32 	%f14, %f13, 0fCB40007F;
	neg.f32 	%f15, %f14;
	fma.rn.f32 	%f16, %f8, 0f3FB8AA3B, %f15;
	fma.rn.f32 	%f17, %f8, 0f32A57060, %f16;
	mov.b32 	%r56, %f13;
	shl.b32 	%r57, %r56, 23;
	mov.b32 	%f18, %r57;
	ex2.approx.ftz.f32 	%f19, %f17;
	mul.f32 	%f20, %f19, %f18;
	cvta.to.global.u64 	%rd28, %rd6;
	add.s64 	%rd30, %rd28, %rd24;
	ld.global.nc.f32 	%f21, [%rd30];
	setp.geu.f32 	%p11, %f21, %f20;
	@%p11 bra 	$L__BB1_8;
	neg.s32 	%r59, %r8;
	st.global.u32 	[%rd2], %r59;
	mov.b32 	%r88, 1;
$L__BB1_8:
	cvta.to.global.u64 	%rd31, %rd8;
	shl.b64 	%rd32, %rd1, 3;
	add.s64 	%rd3, %rd31, %rd32;
	shfl.sync.down.b32	%r60|%p12, %r88, 16, 31, -1;
	add.s32 	%r61, %r60, %r88;
	shfl.sync.down.b32	%r62|%p13, %r61, 8, 31, -1;
	add.s32 	%r63, %r62, %r61;
	shfl.sync.down.b32	%r64|%p14, %r63, 4, 31, -1;
	add.s32 	%r65, %r64, %r63;
	shfl.sync.down.b32	%r66|%p15, %r65, 2, 31, -1;
	add.s32 	%r67, %r66, %r65;
	shfl.sync.down.b32	%r68|%p16, %r67, 1, 31, -1;
	add.s32 	%r10, %r68, %r67;
	mad.lo.s32 	%r11, %r5, %r1, %r2;
	and.b32  	%r69, %r11, 31;
	setp.ne.s32 	%p17, %r69, 0;
	@%p17 bra 	$L__BB1_10;
	shr.u32 	%r70, %r11, 3;
	mov.u32 	%r71, _ZZ17k_accum_block_sumIyEvRiPT_E9warp_sums;
	add.s32 	%r72, %r71, %r70;
	st.shared.u32 	[%r72], %r10;
$L__BB1_10:
	bar.sync 	0;
	mul.lo.s32 	%r12, %r1, %r4;
	setp.gt.u32 	%p18, %r11, 31;
	@%p18 bra 	$L__BB1_15;
	add.s32 	%r74, %r12, 31;
	shr.u32 	%r75, %r74, 5;
	setp.ge.u32 	%p19, %r11, %r75;
	mov.b32 	%r89, 0;
	@%p19 bra 	$L__BB1_13;
	shl.b32 	%r76, %r11, 2;
	mov.u32 	%r77, _ZZ17k_accum_block_sumIyEvRiPT_E9warp_sums;
	add.s32 	%r78, %r77, %r76;
	ld.shared.u32 	%r89, [%r78];
$L__BB1_13:
	shfl.sync.down.b32	%r79|%p20, %r89, 16, 31, -1;
	add.s32 	%r80, %r79, %r89;
	shfl.sync.down.b32	%r81|%p21, %r80, 8, 31, -1;
	add.s32 	%r82, %r81, %r80;
	shfl.sync.down.b32	%r83|%p22, %r82, 4, 31, -1;
	add.s32 	%r84, %r83, %r82;
	shfl.sync.down.b32	%r85|%p23, %r84, 2, 31, -1;
	add.s32 	%r86, %r85, %r84;
	shfl.sync.down.b32	%r87|%p24, %r86, 1, 31, -1;
	add.s32 	%r15, %r87, %r86;
	setp.ne.s32 	%p25, %r11, 0;
	@%p25 bra 	$L__BB1_15;
	cvt.s64.s32 	%rd33, %r15;
	atom.global.add.u64 	%rd34, [%rd3], %rd33;
$L__BB1_15:
	ret;

}
	// .globl	_Z7k_accumIiEvjmPKT_PS0_
.visible .entry _Z7k_accumIiEvjmPKT_PS0_(
	.param .u32 _Z7k_accumIiEvjmPKT_PS0__param_0,
	.param .u64 _Z7k_accumIiEvjmPKT_PS0__param_1,
	.param .u64 .ptr .align 1 _Z7k_accumIiEvjmPKT_PS0__param_2,
	.param .u64 .ptr .align 1 _Z7k_accumIiEvjmPKT_PS0__param_3
)
{
	.reg .pred 	%p<18>;
	.reg .b32 	%r<49>;
	.reg .b64 	%rd<11>;
	// demoted variable
	.shared .align 4 .b8 _ZZ17k_accum_block_sumIiEvRiPT_E9warp_sums[128];
	ld.param.u32 	%r12, [_Z7k_accumIiEvjmPKT_PS0__param_0];
	ld.param.u64 	%rd5, [_Z7k_accumIiEvjmPKT_PS0__param_1];
	ld.param.u64 	%rd3, [_Z7k_accumIiEvjmPKT_PS0__param_2];
	ld.param.u64 	%rd4, [_Z7k_accumIiEvjmPKT_PS0__param_3];
	mov.u32 	%r13, %ctaid.x;
	mov.u32 	%r1, %ntid.x;
	mov.u32 	%r2, %tid.x;
	mad.lo.s32 	%r3, %r13, %r1, %r2;
	mov.u32 	%r14, %ctaid.y;
	mov.u32 	%r4, %ntid.y;
	mov.u32 	%r5, %tid.y;
	mad.lo.s32 	%r15, %r14, %r4, %r5;
	cvt.u64.u32 	%rd1, %r15;
	setp.le.u64 	%p1, %rd5, %rd1;
	setp.ge.u32 	%p2, %r3, %r12;
	or.pred  	%p3, %p2, %p1;
	@%p3 bra 	$L__BB2_8;
	cvt.u32.u64 	%r16, %rd1;
	cvta.to.global.u64 	%rd6, %rd3;
	cvta.to.global.u64 	%rd7, %rd4;
	mad.lo.s32 	%r17, %r16, %r12, %r3;
	mul.wide.u32 	%rd8, %r17, 4;
	add.s64 	%rd9, %rd6, %rd8;
	shl.b64 	%rd10, %rd1, 2;
	add.s64 	%rd2, %rd7, %rd10;
	ld.global.nc.u32 	%r18, [%rd9];
	shfl.sync.down.b32	%r19|%p4, %r18, 16, 31, -1;
	add.s32 	%r20, %r19, %r18;
	shfl.sync.down.b32	%r21|%p5, %r20, 8, 31, -1;
	add.s32 	%r22, %r21, %r20;
	shfl.sync.down.b32	%r23|%p6, %r22, 4, 31, -1;
	add.s32 	%r24, %r23, %r22;
	shfl.sync.down.b32	%r25|%p7, %r24, 2, 31, -1;
	add.s32 	%r26, %r25, %r24;
	shfl.sync.down.b32	%r27|%p8, %r26, 1, 31, -1;
	add.s32 	%r6, %r27, %r26;
	mad.lo.s32 	%r7, %r5, %r1, %r2;
	and.b32  	%r28, %r7, 31;
	setp.ne.s32 	%p9, %r28, 0;
	@%p9 bra 	$L__BB2_3;
	shr.u32 	%r29, %r7, 3;
	mov.u32 	%r30, _ZZ17k_accum_block_sumIiEvRiPT_E9warp_sums;
	add.s32 	%r31, %r30, %r29;
	st.shared.u32 	[%r31], %r6;
$L__BB2_3:
	bar.sync 	0;
	mul.lo.s32 	%r8, %r1, %r4;
	setp.gt.u32 	%p10, %r7, 31;
	@%p10 bra 	$L__BB2_8;
	add.s32 	%r33, %r8, 31;
	shr.u32 	%r34, %r33, 5;
	setp.ge.u32 	%p11, %r7, %r34;
	mov.b32 	%r48, 0;
	@%p11 bra 	$L__BB2_6;
	shl.b32 	%r35, %r7, 2;
	mov.u32 	%r36, _ZZ17k_accum_block_sumIiEvRiPT_E9warp_sums;
	add.s32 	%r37, %r36, %r35;
	ld.shared.u32 	%r48, [%r37];
$L__BB2_6:
	shfl.sync.down.b32	%r38|%p12, %r48, 16, 31, -1;
	add.s32 	%r39, %r38, %r48;
	shfl.sync.down.b32	%r40|%p13, %r39, 8, 31, -1;
	add.s32 	%r41, %r40, %r39;
	shfl.sync.down.b32	%r42|%p14, %r41, 4, 31, -1;
	add.s32 	%r43, %r42, %r41;
	shfl.sync.down.b32	%r44|%p15, %r43, 2, 31, -1;
	add.s32 	%r45, %r44, %r43;
	shfl.sync.down.b32	%r46|%p16, %r45, 1, 31, -1;
	add.s32 	%r11, %r46, %r45;
	setp.ne.s32 	%p17, %r7, 0;
	@%p17 bra 	$L__BB2_8;
	atom.global.add.u32 	%r47, [%rd2], %r11;
$L__BB2_8:
	ret;

}


// ===== COMPILED SASS (sm_100) =====

	.target	sm_100

	.elftype	@"ET_EXEC"


//--------------------- .note.nv.tkinfo           --------------------------
	.section	.note.nv.tkinfo,"",@"SHT_NOTE"
	.sectionflags	@"SHF_NOTE_NV_TKINFO"
	.tkinfo
        /*0018*/ 	.word	0x00000002
        /*0030*/ 	.string	""
        /*0030*/ 	.string	"ptxas"
        /*0030*/ 	.string	"Cuda compilation tools, release 13.0, V13.0.88"
        /*0030*/ 	.string	"Build cuda_13.0.r13.0/compiler.36424714_0"
        /*0030*/ 	.string	"-arch sm_100 -m 64 "



//--------------------- .note.nv.cuinfo           --------------------------
	.section	.note.nv.cuinfo,"",@"SHT_NOTE"
	.sectionflags	@"SHF_NOTE_NV_CUINFO"
        /*0018*/ 	.short	0x0002
        /*001a*/ 	.short	0x0064
        /*001c*/ 	.short	0x0082
	.zero		2


//--------------------- .nv.info                  --------------------------
	.section	.nv.info,"",@"SHT_CUDA_INFO"
	.align	4


	//----- nvinfo : EIATTR_REGCOUNT
	.align		4
        /*0000*/ 	.byte	0x04, 0x2f
        /*0002*/ 	.short	(.L_4 - .L_3)
	.align		4
.L_3:
        /*0004*/ 	.word	index@(_Z13k_init_randomjPKfPi)
        /*0008*/ 	.word	0x0000000a


	//----- nvinfo : EIATTR_FRAME_SIZE
	.align		4
.L_4:
        /*000c*/ 	.byte	0x04, 0x11
        /*000e*/ 	.short	(.L_6 - .L_5)
	.align		4
.L_5:
        /*0010*/ 	.word	index@(_Z13k_init_randomjPKfPi)
        /*0014*/ 	.word	0x00000000


	//----- nvinfo : EIATTR_REGCOUNT
	.align		4
.L_6:
        /*0018*/ 	.byte	0x04, 0x2f
        /*001a*/ 	.short	(.L_8 - .L_7)
	.align		4
.L_7:
        /*001c*/ 	.word	index@(_Z7k_sweepjjfmPKfS0_PiPy)
        /*0020*/ 	.word	0x0000001a


	//----- nvinfo : EIATTR_FRAME_SIZE
	.align		4
.L_8:
        /*0024*/ 	.byte	0x04, 0x11
        /*0026*/ 	.short	(.L_10 - .L_9)
	.align		4
.L_9:
        /*0028*/ 	.word	index@($__internal_0_$__cuda_sm3x_div_rn_noftz_f32_slowpath)
        /*002c*/ 	.word	0x00000000


	//----- nvinfo : EIATTR_FRAME_SIZE
	.align		4
.L_10:
        /*0030*/ 	.byte	0x04, 0x11
        /*0032*/ 	.short	(.L_12 - .L_11)
	.align		4
.L_11:
        /*0034*/ 	.word	index@(_Z7k_sweepjjfmPKfS0_PiPy)
        /*0038*/ 	.word	0x00000000


	//----- nvinfo : EIATTR_REGCOUNT
	.align		4
.L_12:
        /*003c*/ 	.byte	0x04, 0x2f
        /*003e*/ 	.short	(.L_14 - .L_13)
	.align		4
.L_13:
        /*0040*/ 	.word	index@(_Z7k_accumIiEvjmPKT_PS0_)
        /*0044*/ 	.word	0x0000000f


	//----- nvinfo : EIATTR_FRAME_SIZE
	.align		4
.L_14:
        /*0048*/ 	.byte	0x04, 0x11
        /*004a*/ 	.short	(.L_16 - .L_15)
	.align		4
.L_15:
        /*004c*/ 	.word	index@(_Z7k_accumIiEvjmPKT_PS0_)
        /*0050*/ 	.word	0x00000000


	//----- nvinfo : EIATTR_MIN_STACK_SIZE
	.align		4
.L_16:
        /*0054*/ 	.byte	0x04, 0x12
        /*0056*/ 	.short	(.L_18 - .L_17)
	.align		4
.L_17:
        /*0058*/ 	.word	index@(_Z7k_accumIiEvjmPKT_PS0_)
        /*005c*/ 	.word	0x00000000


	//----- nvinfo : EIATTR_MIN_STACK_SIZE
	.align		4
.L_18:
        /*0060*/ 	.byte	0x04, 0x12
        /*0062*/ 	.short	(.L_20 - .L_19)
	.align		4
.L_19:
        /*0064*/ 	.word	index@(_Z7k_sweepjjfmPKfS0_PiPy)
        /*0068*/ 	.word	0x00000000


	//----- nvinfo : EIATTR_MIN_STACK_SIZE
	.align		4
.L_20:
        /*006c*/ 	.byte	0x04, 0x12
        /*006e*/ 	.short	(.L_22 - .L_21)
	.align		4
.L_21:
        /*0070*/ 	.word	index@(_Z13k_init_randomjPKfPi)
        /*0074*/ 	.word	0x00000000
.L_22:


//--------------------- .nv.compat                --------------------------
	.section	.nv.compat,"",@"SHT_CUDA_COMPAT_INFO"
	.align	4
        /*0000*/ 	.byte	0x02, 0x09, 0x00, 0x00, 0x02, 0x02, 0x01, 0x00, 0x02, 0x05, 0x05, 0x00, 0x03, 0x07, 0x01, 0x01
        /*0010*/ 	.byte	0x02, 0x03, 0x00, 0x00, 0x02, 0x06, 0x01, 0x00, 0x04, 0x0b, 0x08, 0x00, 0x01, 0x00, 0x00, 0x00
        /*0020*/ 	.byte	0x00, 0x00, 0x00, 0x00


//--------------------- .nv.info._Z7k_accumIiEvjmPKT_PS0_ --------------------------
	.section	.nv.info._Z7k_accumIiEvjmPKT_PS0_,"",@"SHT_CUDA_INFO"
	.sectionflags	@""
	.align	4


	//----- nvinfo : EIATTR_CUDA_API_VERSION
	.align		4
        /*0000*/ 	.byte	0x04, 0x37
        /*0002*/ 	.short	(.L_24 - .L_23)
.L_23:
        /*0004*/ 	.word	0x00000082


	//----- nvinfo : EIATTR_KPARAM_INFO
	.align		4
.L_24:
        /*0008*/ 	.byte	0x04, 0x17
        /*000a*/ 	.short	(.L_26 - .L_25)
.L_25:
        /*000c*/ 	.word	0x00000000
        /*0010*/ 	.short	0x0003
        /*0012*/ 	.short	0x0018
        /*0014*/ 	.byte	0x00, 0xf5, 0x21, 0x00


	//----- nvinfo : EIATTR_KPARAM_INFO
	.align		4
.L_26:
        /*0018*/ 	.byte	0x04, 0x17
        /*001a*/ 	.short	(.L_28 - .L_27)
.L_27:
        /*001c*/ 	.word	0x00000000
        /*0020*/ 	.short	0x0002
        /*0022*/ 	.short	0x0010
        /*0024*/ 	.byte	0x00, 0xf5, 0x21, 0x00


	//----- nvinfo : EIATTR_KPARAM_INFO
	.align		4
.L_28:
        /*0028*/ 	.byte	0x04, 0x17
        /*002a*/ 	.short	(.L_30 - .L_29)
.L_29:
        /*002c*/ 	.word	0x00000000
        /*0030*/ 	.short	0x0001
        /*0032*/ 	.short	0x0008
        /*0034*/ 	.byte	0x00, 0xf0, 0x21, 0x00


	//----- nvinfo : EIATTR_KPARAM_INFO
	.align		4
.L_30:
        /*0038*/ 	.byte	0x04, 0x17
        /*003a*/ 	.short	(.L_32 - .L_31)
.L_31:
        /*003c*/ 	.word	0x00000000
        /*0040*/ 	.short	0x0000
        /*0042*/ 	.short	0x0000
        /*0044*/ 	.byte	0x00, 0xf0, 0x11, 0x00


	//----- nvinfo : EIATTR_SPARSE_MMA_MASK
	.align		4
.L_32:
        /*0048*/ 	.byte	0x03, 0x50
        /*004a*/ 	.short	0x0000


	//----- nvinfo : EIATTR_MAXREG_COUNT
	.align		4
        /*004c*/ 	.byte	0x03, 0x1b
        /*004e*/ 	.short	0x00ff


	//----- nvinfo : EIATTR_NUM_BARRIERS
	.align		4
        /*0050*/ 	.byte	0x02, 0x4c
        /*0052*/ 	.byte	0x01
	.zero		1


	//----- nvinfo : EIATTR_MERCURY_ISA_VERSION
	.align		4
        /*0054*/ 	.byte	0x03, 0x5f
        /*0056*/ 	.short	0x0101


	//----- nvinfo : EIATTR_COOP_GROUP_MASK_REGIDS
	.align		4
        /*0058*/ 	.byte	0x04, 0x29
        /*005a*/ 	.short	(.L_34 - .L_33)


	//   ....[0]....
.L_33:
        /*005c*/ 	.word	0xffffffff


	//   ....[1]....
        /*0060*/ 	.word	0xffffffff


	//   ....[2]....
        /*0064*/ 	.word	0xffffffff


	//   ....[3]....
        /*0068*/ 	.word	0xffffffff


	//   ....[4]....
        /*006c*/ 	.word	0xffffffff


	//   ....[5]....
        /*0070*/ 	.word	0xffffffff


	//   ....[6]....
        /*0074*/ 	.word	0xffffffff


	//   ....[7]....
        /*0078*/ 	.word	0xffffffff


	//   ....[8]....
        /*007c*/ 	.word	0xffffffff


	//   ....[9]....
        /*0080*/ 	.word	0xffffffff


	//----- nvinfo : EIATTR_COOP_GROUP_INSTR_OFFSETS
	.align		4
.L_34:
        /*0084*/ 	.byte	0x04, 0x28
        /*0086*/ 	.short	(.L_36 - .L_35)


	//   ....[0]....
.L_35:
        /*0088*/ 	.word	0x00000150


	//   ....[1]....
        /*008c*/ 	.word	0x00000170


	//   ....[2]....
        /*0090*/ 	.word	0x000001a0


	//   ....[3]....
        /*0094*/ 	.word	0x00000200


	//   ....[4]....
        /*0098*/ 	.word	0x00000260


	//   ....[5]....
        /*009c*/ 	.word	0x00000360


	//   ....[6]....
        /*00a0*/ 	.word	0x00000380


	//   ....[7]....
        /*00a4*/ 	.word	0x000003a0


	//   ....[8]....
        /*00a8*/ 	.word	0x000003c0


	//   ....[9]....
        /*00ac*/ 	.word	0x000003e0


	//----- nvinfo : EIATTR_VRC_CTA_INIT_COUNT
	.align		4
.L_36:
        /*00b0*/ 	.byte	0x02, 0x4a
	.zero		1
	.zero		1


	//----- nvinfo : EIATTR_EXIT_INSTR_OFFSETS
	.align		4
        /*00b4*/ 	.byte	0x04, 0x1c
        /*00b6*/ 	.short	(.L_38 - .L_37)


	//   ....[0]....
.L_37:
        /*00b8*/ 	.word	0x000000e0


	//   ....[1]....
        /*00bc*/ 	.word	0x000002b0


	//   ....[2]....
        /*00c0*/ 	.word	0x00000400


	//   ....[3]....
        /*00c4*/ 	.word	0x00000420


	//----- nvinfo : EIATTR_CBANK_PARAM_SIZE
	.align		4
.L_38:
        /*00c8*/ 	.byte	0x03, 0x19
        /*00ca*/ 	.short	0x0020


	//----- nvinfo : EIATTR_PARAM_CBANK
	.align		4
        /*00cc*/ 	.byte	0x04, 0x0a
        /*00ce*/ 	.short	(.L_40 - .L_39)
	.align		4
.L_39:
        /*00d0*/ 	.word	index@(.nv.constant0._Z7k_accumIiEvjmPKT_PS0_)
        /*00d4*/ 	.short	0x0380
        /*00d6*/ 	.short	0x0020


	//----- nvinfo : EIATTR_SW_WAR
	.align		4
.L_40:
        /*00d8*/ 	.byte	0x04, 0x36
        /*00da*/ 	.short	(.L_42 - .L_41)
.L_41:
        /*00dc*/ 	.word	0x00000008
.L_42:


//--------------------- .nv.info._Z7k_sweepjjfmPKfS0_PiPy --------------------------
	.section	.nv.info._Z7k_sweepjjfmPKfS0_PiPy,"",@"SHT_CUDA_INFO"
	.sectionflags	@""
	.align	4


	//----- nvinfo : EIATTR_CUDA_API_VERSION
	.align		4
        /*0000*/ 	.byte	0x04, 0x37
        /*0002*/ 	.short	(.L_44 - .L_43)
.L_43:
        /*0004*/ 	.word	0x00000082


	//----- nvinfo : EIATTR_KPARAM_INFO
	.align		4
.L_44:
        /*0008*/ 	.byte	0x04, 0x17
        /*000a*/ 	.short	(.L_46 - .L_45)
.L_45:
        /*000c*/ 	.word	0x00000000
        /*0010*/ 	.short	0x0007
        /*0012*/ 	.short	0x0030
        /*0014*/ 	.byte	0x00, 0xf5, 0x21, 0x00


	//----- nvinfo : EIATTR_KPARAM_INFO
	.align		4
.L_46:
        /*0018*/ 	.byte	0x04, 0x17
        /*001a*/ 	.short	(.L_48 - .L_47)
.L_47:
        /*001c*/ 	.word	0x00000000
        /*0020*/ 	.short	0x0006
        /*0022*/ 	.short	0x0028
        /*0024*/ 	.byte	0x00, 0xf5, 0x21, 0x00


	//----- nvinfo : EIATTR_KPARAM_INFO
	.align		4
.L_48:
        /*0028*/ 	.byte	0x04, 0x17
        /*002a*/ 	.short	(.L_50 - .L_49)
.L_49:
        /*002c*/ 	.word	0x00000000
        /*0030*/ 	.short	0x0005
        /*0032*/ 	.short	0x0020
        /*0034*/ 	.byte	0x00, 0xf5, 0x21, 0x00


	//----- nvinfo : EIATTR_KPARAM_INFO
	.align		4
.L_50:
        /*0038*/ 	.byte	0x04, 0x17
        /*003a*/ 	.short	(.L_52 - .L_51)
.L_51:
        /*003c*/ 	.word	0x00000000
        /*0040*/ 	.short	0x0004
        /*0042*/ 	.short	0x0018
        /*0044*/ 	.byte	0x00, 0xf5, 0x21, 0x00


	//----- nvinfo : EIATTR_KPARAM_INFO
	.align		4
.L_52:
        /*0048*/ 	.byte	0x04, 0x17
        /*004a*/ 	.short	(.L_54 - .L_53)
.L_53:
        /*004c*/ 	.word	0x00000000
        /*0050*/ 	.short	0x0003
        /*0052*/ 	.short	0x0010
        /*0054*/ 	.byte	0x00, 0xf0, 0x21, 0x00


	//----- nvinfo : EIATTR_KPARAM_INFO
	.align		4
.L_54:
        /*0058*/ 	.byte	0x04, 0x17
        /*005a*/ 	.short	(.L_56 - .L_55)
.L_55:
        /*005c*/ 	.word	0x00000000
        /*0060*/ 	.short	0x0002
        /*0062*/ 	.short	0x0008
        /*0064*/ 	.byte	0x00, 0xf0, 0x11, 0x00


	//----- nvinfo : EIATTR_KPARAM_INFO
	.align		4
.L_56:
        /*0068*/ 	.byte	0x04, 0x17
        /*006a*/ 	.short	(.L_58 - .L_57)
.L_57:
        /*006c*/ 	.word	0x00000000
        /*0070*/ 	.short	0x0001
        /*0072*/ 	.short	0x0004
        /*0074*/ 	.byte	0x00, 0xf0, 0x11, 0x00


	//----- nvinfo : EIATTR_KPARAM_INFO
	.align		4
.L_58:
        /*0078*/ 	.byte	0x04, 0x17
        /*007a*/ 	.short	(.L_60 - .L_59)
.L_59:
        /*007c*/ 	.word	0x00000000
        /*0080*/ 	.short	0x0000
        /*0082*/ 	.short	0x0000
        /*0084*/ 	.byte	0x00, 0xf0, 0x11, 0x00


	//----- nvinfo : EIATTR_SPARSE_MMA_MASK
	.align		4
.L_60:
        /*0088*/ 	.byte	0x03, 0x50
        /*008a*/ 	.short	0x0000


	//----- nvinfo : EIATTR_MAXREG_COUNT
	.align		4
        /*008c*/ 	.byte	0x03, 0x1b
        /*008e*/ 	.short	0x00ff


	//----- nvinfo : EIATTR_NUM_BARRIERS
	.align		4
        /*0090*/ 	.byte	0x02, 0x4c
        /*0092*/ 	.byte	0x01
	.zero		1


	//----- nvinfo : EIATTR_EXTERNS
	.align		4
        /*0094*/ 	.byte	0x04, 0x0f
        /*0096*/ 	.short	(.L_62 - .L_61)


	//   ....[0]....
	.align		4
.L_61:
        /*0098*/ 	.word	index@(__assertfail)


	//----- nvinfo : EIATTR_MERCURY_ISA_VERSION
	.align		4
.L_62:
        /*009c*/ 	.byte	0x03, 0x5f
        /*009e*/ 	.short	0x0101


	//----- nvinfo : EIATTR_COOP_GROUP_MASK_REGIDS
	.align		4
        /*00a0*/ 	.byte	0x04, 0x29
        /*00a2*/ 	.short	(.L_64 - .L_63)


	//   ....[0]....
.L_63:
        /*00a4*/ 	.word	0xffffffff


	//   ....[1]....
        /*00a8*/ 	.word	0xffffffff


	//   ....[2]....
        /*00ac*/ 	.word	0xffffffff


	//   ....[3]....
        /*00b0*/ 	.word	0xffffffff


	//   ....[4]....
        /*00b4*/ 	.word	0xffffffff


	//   ....[5]....
        /*00b8*/ 	.word	0xffffffff


	//   ....[6]....
        /*00bc*/ 	.word	0xffffffff


	//   ....[7]....
        /*00c0*/ 	.word	0xffffffff


	//   ....[8]....
        /*00c4*/ 	.word	0xffffffff


	//   ....[9]....
        /*00c8*/ 	.word	0xffffffff


	//   ....[10]....
        /*00cc*/ 	.word	0x0500000f


	//   ....[11]....
        /*00d0*/ 	.word	0x0500000f


	//   ....[12]....
        /*00d4*/ 	.word	0x0500000f


	//   ....[13]....
        /*00d8*/ 	.word	0x0500000f


	//   ....[14]....
        /*00dc*/ 	.word	0x0500000f


	//----- nvinfo : EIATTR_COOP_GROUP_INSTR_OFFSETS
	.align		4
.L_64:
        /*00e0*/ 	.byte	0x04, 0x28
        /*00e2*/ 	.short	(.L_66 - .L_65)


	//   ....[0]....
.L_65:
        /*00e4*/ 	.word	0x00000950


	//   ....[1]....
        /*00e8*/ 	.word	0x00000970


	//   ....[2]....
        /*00ec*/ 	.word	0x00000990


	//   ....[3]....
        /*00f0*/ 	.word	0x000009b0


	//   ....[4]....
        /*00f4*/ 	.word	0x000009d0


	//   ....[5]....
        /*00f8*/ 	.word	0x00000b50


	//   ....[6]....
        /*00fc*/ 	.word	0x00000b70


	//   ....[7]....
        /*0100*/ 	.word	0x00000b90


	//   ....[8]....
        /*0104*/ 	.word	0x00000bb0


	//   ....[9]....
        /*0108*/ 	.word	0x00000bd0


	//   ....[10]....
        /*010c*/ 	.word	0x00000c90


	//   ....[11]....
        /*0110*/ 	.word	0x00000cf0


	//   ....[12]....
        /*0114*/ 	.word	0x00000d50


	//   ....[13]....
        /*0118*/ 	.word	0x00000db0


	//   ....[14]....
        /*011c*/ 	.word	0x00000e10


	//----- nvinfo : EIATTR_VRC_CTA_INIT_COUNT
	.align		4
.L_66:
        /*0120*/ 	.byte	0x02, 0x4a
	.zero		1
	.zero		1


	//----- nvinfo : EIATTR_SYSCALL_OFFSETS
	.align		4
        /*0124*/ 	.byte	0x04, 0x46
        /*0126*/ 	.short	(.L_68 - .L_67)


	//   ....[0]....
.L_67:
        /*0128*/ 	.word	0x000001b0


	//----- nvinfo : EIATTR_EXIT_INSTR_OFFSETS
	.align		4
.L_68:
        /*012c*/ 	.byte	0x04, 0x1c
        /*012e*/ 	.short	(.L_70 - .L_69)


	//   ....[0]....
.L_69:
        /*0130*/ 	.word	0x00000230


	//   ....[1]....
        /*0134*/ 	.word	0x00000aa0


	//   ....[2]....
        /*0138*/ 	.word	0x00000be0


	//   ....[3]....
        /*013c*/ 	.word	0x00000c40


	//----- nvinfo : EIATTR_CRS_STACK_SIZE
	.align		4
.L_70:
        /*0140*/ 	.byte	0x04, 0x1e
        /*0142*/ 	.short	(.L_72 - .L_71)
.L_71:
        /*0144*/ 	.word	0x00000000


	//----- nvinfo : EIATTR_CBANK_PARAM_SIZE
	.align		4
.L_72:
        /*0148*/ 	.byte	0x03, 0x19
        /*014a*/ 	.short	0x0038


	//----- nvinfo : EIATTR_PARAM_CBANK
	.align		4
        /*014c*/ 	.byte	0x04, 0x0a
        /*014e*/ 	.short	(.L_74 - .L_73)
	.align		4
.L_73:
        /*0150*/ 	.word	index@(.nv.constant0._Z7k_sweepjjfmPKfS0_PiPy)
        /*0154*/ 	.short	0x0380
        /*0156*/ 	.short	0x0038


	//----- nvinfo : EIATTR_SW_WAR
	.align		4
.L_74:
        /*0158*/ 	.byte	0x04, 0x36
        /*015a*/ 	.short	(.L_76 - .L_75)
.L_75:
        /*015c*/ 	.word	0x00000008
.L_76:


//--------------------- .nv.info._Z13k_init_randomjPKfPi --------------------------
	.section	.nv.info._Z13k_init_randomjPKfPi,"",@"SHT_CUDA_INFO"
	.sectionflags	@""
	.align	4


	//----- nvinfo : EIATTR_CUDA_API_VERSION
	.align		4
        /*0000*/ 	.byte	0x04, 0x37
        /*0002*/ 	.short	(.L_78 - .L_77)
.L_77:
        /*0004*/ 	.word	0x00000082


	//----- nvinfo : EIATTR_KPARAM_INFO
	.align		4
.L_78:
        /*0008*/ 	.byte	0x04, 0x17
        /*000a*/ 	.short	(.L_80 - .L_79)
.L_79:
        /*000c*/ 	.word	0x00000000
        /*0010*/ 	.short	0x0002
        /*0012*/ 	.short	0x0010
        /*0014*/ 	.byte	0x00, 0xf5, 0x21, 0x00


	//----- nvinfo : EIATTR_KPARAM_INFO
	.align		4
.L_80:
        /*0018*/ 	.byte	0x04, 0x17
        /*001a*/ 	.short	(.L_82 - .L_81)
.L_81:
        /*001c*/ 	.word	0x00000000
        /*0020*/ 	.short	0x0001
        /*0022*/ 	.short	0x0008
        /*0024*/ 	.byte	0x00, 0xf5, 0x21, 0x00


	//----- nvinfo : EIATTR_KPARAM_INFO
	.align		4
.L_82:
        /*0028*/ 	.byte	0x04, 0x17
        /*002a*/ 	.short	(.L_84 - .L_83)
.L_83:
        /*002c*/ 	.word	0x00000000
        /*0030*/ 	.short	0x0000
        /*0032*/ 	.short	0x0000
        /*0034*/ 	.byte	0x00, 0xf0, 0x11, 0x00


	//----- nvinfo : EIATTR_SPARSE_MMA_MASK
	.align		4
.L_84:
        /*0038*/ 	.byte	0x03, 0x50
        /*003a*/ 	.short	0x0000


	//----- nvinfo : EIATTR_MAXREG_COUNT
	.align		4
        /*003c*/ 	.byte	0x03, 0x1b
        /*003e*/ 	.short	0x00ff


	//----- nvinfo : EIATTR_MERCURY_ISA_VERSION
	.align		4
        /*0040*/ 	.byte	0x03, 0x5f
        /*0042*/ 	.short	0x0101


	//----- nvinfo : EIATTR_VRC_CTA_INIT_COUNT
	.align		4
        /*0044*/ 	.byte	0x02, 0x4a
	.zero		1
	.zero		1


	//----- nvinfo : EIATTR_EXIT_INSTR_OFFSETS
	.align		4
        /*0048*/ 	.byte	0x04, 0x1c
        /*004a*/ 	.short	(.L_86 - .L_85)


	//   ....[0]....
.L_85:
        /*004c*/ 	.word	0x00000070


	//   ....[1]....
        /*0050*/ 	.word	0x00000120


	//----- nvinfo : EIATTR_CBANK_PARAM_SIZE
	.align		4
.L_86:
        /*0054*/ 	.byte	0x03, 0x19
        /*0056*/ 	.short	0x0018


	//----- nvinfo : EIATTR_PARAM_CBANK
	.align		4
        /*0058*/ 	.byte	0x04, 0x0a
        /*005a*/ 	.short	(.L_88 - .L_87)
	.align		4
.L_87:
        /*005c*/ 	.word	index@(.nv.constant0._Z13k_init_randomjPKfPi)
        /*0060*/ 	.short	0x0380
        /*0062*/ 	.short	0x0018


	//----- nvinfo : EIATTR_SW_WAR
	.align		4
.L_88:
        /*0064*/ 	.byte	0x04, 0x36
        /*0066*/ 	.short	(.L_90 - .L_89)
.L_89:
        /*0068*/ 	.word	0x00000008
.L_90:


//--------------------- .nv.callgraph             --------------------------
	.section	.nv.callgraph,"",@"SHT_CUDA_CALLGRAPH"
	.align	4
	.sectionentsize	8
	.align		4
        /*0000*/ 	.word	0x00000000
	.align		4
        /*0004*/ 	.word	0xffffffff
	.align		4
        /*0008*/ 	.word	index@(_Z7k_sweepjjfmPKfS0_PiPy)
	.align		4
        /*000c*/ 	.word	index@(__assertfail)
	.align		4
        /*0010*/ 	.word	0x00000000
	.align		4
        /*0014*/ 	.word	0xfffffffe
	.align		4
        /*0018*/ 	.word	0x00000000
	.align		4
        /*001c*/ 	.word	0xfffffffd
	.align		4
        /*0020*/ 	.word	0x00000000
	.align		4
        /*0024*/ 	.word	0xfffffffc


//--------------------- .nv.constant4             --------------------------
	.section	.nv.constant4,"a",@progbits
	.align	8
	.align		8
.nv.constant4:
        /*0000*/ 	.dword	__unnamed_1
	.align		8
        /*0008*/ 	.dword	$str
	.align		8
        /*0010*/ 	.dword	$str$1
	.align		8
        /*0018*/ 	.dword	__assertfail


//--------------------- .text._Z7k_accumIiEvjmPKT_PS0_ --------------------------
	.section	.text._Z7k_accumIiEvjmPKT_PS0_,"ax",@progbits
	.align	128
        .global         _Z7k_accumIiEvjmPKT_PS0_
        .type           _Z7k_accumIiEvjmPKT_PS0_,@function
        .size           _Z7k_accumIiEvjmPKT_PS0_,(.L_x_27 - _Z7k_accumIiEvjmPKT_PS0_)
        .other          _Z7k_accumIiEvjmPKT_PS0_,@"STO_CUDA_ENTRY STV_DEFAULT"
_Z7k_accumIiEvjmPKT_PS0_:
.text._Z7k_accumIiEvjmPKT_PS0_:
[----:B------:R-:W-:Y:S01]  /*0000*/  LDC R1, c[0x0][0x37c] ;  /* 0x0000df00ff017b82 */ /* 0x000fe20000000800 */
[----:B------:R-:W0:Y:S07]  /*0010*/  S2R R12, SR_TID.Y ;  /* 0x00000000000c7919 */ /* 0x000e2e0000002200 */
[----:B------:R-:W1:Y:S01]  /*0020*/  LDC R10, c[0x0][0x360] ;  /* 0x0000d800ff0a7b82 */ /* 0x000e620000000800 */
[----:B------:R-:W2:Y:S01]  /*0030*/  LDCU.64 UR6, c[0x0][0x388] ;  /* 0x00007100ff0677ac */ /* 0x000ea20008000a00 */
[----:B------:R-:W1:Y:S01]  /*0040*/  S2R R9, SR_TID.X ;  /* 0x0000000000097919 */ /* 0x000e620000002100 */
[----:B------:R-:W3:Y:S05]  /*0050*/  LDCU UR8, c[0x0][0x380] ;  /* 0x00007000ff0877ac */ /* 0x000eea0008000800 */
[----:B------:R-:W0:Y:S08]  /*0060*/  S2UR UR5, SR_CTAID.Y ;  /* 0x00000000000579c3 */ /* 0x000e300000002600 */
[----:B------:R-:W0:Y:S08]  /*0070*/  LDC R11, c[0x0][0x364] ;  /* 0x0000d900ff0b7b82 */ /* 0x000e300000000800 */
[----:B------:R-:W1:Y:S01]  /*0080*/  S2UR UR4, SR_CTAID.X ;  /* 0x00000000000479c3 */ /* 0x000e620000002500 */
[----:B0-----:R-:W-:-:S05]  /*0090*/  IMAD R0, R11, UR5, R12 ;  /* 0x000000050b007c24 */ /* 0x001fca000f8e020c */
[----:B--2---:R-:W-:Y:S01]  /*00a0*/  ISETP.GE.U32.AND P0, PT, R0, UR6, PT ;  /* 0x0000000600007c0c */ /* 0x004fe2000bf06070 */
[----:B-1----:R-:W-:-:S03]  /*00b0*/  IMAD R5, R10, UR4, R9 ;  /* 0x000000040a057c24 */ /* 0x002fc6000f8e0209 */
[----:B------:R-:W-:-:S04]  /*00c0*/  ISETP.GE.U32.AND.EX P0, PT, RZ, UR7, PT, P0 ;  /* 0x00000007ff007c0c */ /* 0x000fc8000bf06100 */
[----:B---3--:R-:W-:-:S13]  /*00d0*/  ISETP.GE.U32.OR P0, PT, R5, UR8, P0 ;  /* 0x0000000805007c0c */ /* 0x008fda0008706470 */
[----:B------:R-:W-:Y:S05]  /*00e0*/  @P0 EXIT ;  /* 0x000000000000094d */ /* 0x000fea0003800000 */
[----:B------:R-:W0:Y:S01]  /*00f0*/  LDC.64 R2, c[0x0][0x390] ;  /* 0x0000e400ff027b82 */ /* 0x000e220000000a00 */
[----:B------:R-:W1:Y:S01]  /*0100*/  LDCU.64 UR4, c[0x0][0x358] ;  /* 0x00006b00ff0477ac */ /* 0x000e620008000a00 */
[----:B------:R-:W-:Y:S01]  /*0110*/  IMAD R5, R0, UR8, R5 ;  /* 0x0000000800057c24 */ /* 0x000fe2000f8e0205 */
[----:B------:R-:W2:Y:S03]  /*0120*/  LDCU.64 UR6, c[0x0][0x398] ;  /* 0x00007300ff0677ac */ /* 0x000ea60008000a00 */
[----:B0-----:R-:W-:-:S06]  /*0130*/  IMAD.WIDE.U32 R2, R5, 0x4, R2 ;  /* 0x0000000405027825 */ /* 0x001fcc00078e0002 */
[----:B-1----:R-:W3:Y:S04]  /*0140*/  LDG.E.CONSTANT R2, desc[UR4][R2.64] ;  /* 0x0000000402027981 */ /* 0x002ee8000c1e9900 */
[----:B---3--:R-:W0:Y:S02]  /*0150*/  SHFL.DOWN PT, R5, R2, 0x10, 0x1f ;  /* 0x0a001f0002057f89 */ /* 0x008e2400000e0000 */
[----:B0-----:R-:W-:-:S05]  /*0160*/  IMAD.IADD R5, R2, 0x1, R5 ;  /* 0x0000000102057824 */ /* 0x001fca00078e0205 */
[----:B------:R-:W0:Y:S02]  /*0170*/  SHFL.DOWN PT, R4, R5, 0x8, 0x1f ;  /* 0x09001f0005047f89 */ /* 0x000e2400000e0000 */
[----:B0-----:R-:W-:Y:S02]  /*0180*/  IMAD.IADD R6, R5, 0x1, R4 ;  /* 0x0000000105067824 */ /* 0x001fe400078e0204 */
[----:B------:R-:W-:-:S03]  /*0190*/  IMAD R4, R10, R12, R9 ;  /* 0x0000000c0a047224 */ /* 0x000fc600078e0209 */
[----:B------:R-:W0:Y:S02]  /*01a0*/  SHFL.DOWN PT, R7, R6, 0x4, 0x1f ;  /* 0x08801f0006077f89 */ /* 0x000e2400000e0000 */
[C---:B------:R-:W-:Y:S02]  /*01b0*/  LOP3.LUT P0, RZ, R4.reuse, 0x1f, RZ, 0xc0, !PT ;  /* 0x0000001f04ff7812 */ /* 0x040fe4000780c0ff */
[----:B------:R-:W-:-:S11]  /*01c0*/  ISETP.GT.U32.AND P1, PT, R4, 0x1f, PT ;  /* 0x0000001f0400780c */ /* 0x000fd60003f24070 */
[----:B------:R-:W1:Y:S01]  /*01d0*/  @!P0 S2R R9, SR_CgaCtaId ;  /* 0x0000000000098919 */ /* 0x000e620000008800 */
[----:B------:R-:W-:Y:S01]  /*01e0*/  @!P0 MOV R2, 0x400 ;  /* 0x0000040000028802 */ /* 0x000fe20000000f00 */
[----:B0-----:R-:W-:-:S05]  /*01f0*/  IMAD.IADD R7, R6, 0x1, R7 ;  /* 0x0000000106077824 */ /* 0x001fca00078e0207 */
[----:B------:R-:W0:Y:S01]  /*0200*/  SHFL.DOWN PT, R8, R7, 0x2, 0x1f ;  /* 0x08401f0007087f89 */ /* 0x000e2200000e0000 */
[----:B-1----:R-:W-:Y:S02]  /*0210*/  @!P0 LEA R9, R9, R2, 0x18 ;  /* 0x0000000209098211 */ /* 0x002fe400078ec0ff */
[----:B--2---:R-:W-:Y:S02]  /*0220*/  LEA R2, P2, R0, UR6, 0x2 ;  /* 0x0000000600027c11 */ /* 0x004fe4000f8410ff */
[----:B------:R-:W-:Y:S01]  /*0230*/  @!P0 LEA.HI R6, R4, R9, RZ, 0x1d ;  /* 0x0000000904068211 */ /* 0x000fe200078fe8ff */
[----:B0-----:R-:W-:Y:S02]  /*0240*/  IMAD.IADD R8, R7, 0x1, R8 ;  /* 0x0000000107087824 */ /* 0x001fe400078e0208 */
[----:B------:R-:W-:-:S03]  /*0250*/  IMAD R7, R10, R11, RZ ;  /* 0x0000000b0a077224 */ /* 0x000fc600078e02ff */
[----:B------:R-:W0:Y:S02]  /*0260*/  SHFL.DOWN PT, R3, R8, 0x1, 0x1f ;  /* 0x08201f0008037f89 */ /* 0x000e2400000e0000 */
[----:B0-----:R-:W-:Y:S02]  /*0270*/  IADD3 R5, PT, PT, R8, R3, RZ ;  /* 0x0000000308057210 */ /* 0x001fe40007ffe0ff */
[----:B------:R-:W-:-:S03]  /*0280*/  LEA.HI.X R3, R0, UR7, RZ, 0x2, P2 ;  /* 0x0000000700037c11 */ /* 0x000fc600090f14ff */
[----:B------:R0:W-:Y:S01]  /*0290*/  @!P0 STS [R6], R5 ;  /* 0x0000000506008388 */ /* 0x0001e20000000800 */
[----:B------:R-:W-:Y:S06]  /*02a0*/  BAR.SYNC.DEFER_BLOCKING 0x0 ;  /* 0x0000000000007b1d */ /* 0x000fec0000010000 */
[----:B------:R-:W-:Y:S05]  /*02b0*/  @P1 EXIT ;  /* 0x000000000000194d */ /* 0x000fea0003800000 */
[----:B------:R-:W-:-:S05]  /*02c0*/  VIADD R7, R7, 0x1f ;  /* 0x0000001f07077836 */ /* 0x000fca0000000000 */
[----:B------:R-:W-:-:S04]  /*02d0*/  SHF.R.U32.HI R7, RZ, 0x5, R7 ;  /* 0x00000005ff077819 */ /* 0x000fc80000011607 */
[----:B------:R-:W-:-:S13]  /*02e0*/  ISETP.GE.U32.AND P0, PT, R4, R7, PT ;  /* 0x000000070400720c */ /* 0x000fda0003f06070 */
[----:B0-----:R-:W0:Y:S01]  /*02f0*/  @!P0 S2R R5, SR_CgaCtaId ;  /* 0x0000000000058919 */ /* 0x001e220000008800 */
[----:B------:R-:W-:-:S04]  /*0300*/  @!P0 MOV R0, 0x400 ;  /* 0x0000040000008802 */ /* 0x000fc80000000f00 */
[----:B0-----:R-:W-:Y:S01]  /*0310*/  @!P0 LEA R5, R5, R0, 0x18 ;  /* 0x0000000005058211 */ /* 0x001fe200078ec0ff */
[----:B------:R-:W-:-:S04]  /*0320*/  IMAD.MOV.U32 R0, RZ, RZ, RZ ;  /* 0x000000ffff007224 */ /* 0x000fc800078e00ff */
[----:B------:R-:W-:-:S05]  /*0330*/  @!P0 IMAD R5, R4, 0x4, R5 ;  /* 0x0000000404058824 */ /* 0x000fca00078e0205 */
[----:B------:R-:W0:Y:S01]  /*0340*/  @!P0 LDS R0, [R5] ;  /* 0x0000000005008984 */ /* 0x000e220000000800 */
[----:B------:R-:W-:-:S03]  /*0350*/  ISETP.NE.AND P0, PT, R4, RZ, PT ;  /* 0x000000ff0400720c */ /* 0x000fc60003f05270 */
[----:B0-----:R-:W0:Y:S02]  /*0360*/  SHFL.DOWN PT, R7, R0, 0x10, 0x1f ;  /* 0x0a001f0000077f89 */ /* 0x001e2400000e0000 */
[----:B0-----:R-:W-:-:S05]  /*0370*/  IADD3 R7, PT, PT, R7, R0, RZ ;  /* 0x0000000007077210 */ /* 0x001fca0007ffe0ff */
[----:B------:R-:W0:Y:S02]  /*0380*/  SHFL.DOWN PT, R6, R7, 0x8, 0x1f ;  /* 0x09001f0007067f89 */ /* 0x000e2400000e0000 */
[----:B0-----:R-:W-:-:S05]  /*0390*/  IMAD.IADD R6, R7, 0x1, R6 ;  /* 0x0000000107067824 */ /* 0x001fca00078e0206 */
[----:B------:R-:W0:Y:S02]  /*03a0*/  SHFL.DOWN PT, R9, R6, 0x4, 0x1f ;  /* 0x08801f0006097f89 */ /* 0x000e2400000e0000 */
[----:B0-----:R-:W-:-:S05]  /*03b0*/  IMAD.IADD R9, R6, 0x1, R9 ;  /* 0x0000000106097824 */ /* 0x001fca00078e0209 */
[----:B------:R-:W0:Y:S02]  /*03c0*/  SHFL.DOWN PT, R8, R9, 0x2, 0x1f ;  /* 0x08401f0009087f89 */ /* 0x000e2400000e0000 */
[----:B0-----:R-:W-:-:S05]  /*03d0*/  IADD3 R8, PT, PT, R9, R8, RZ ;  /* 0x0000000809087210 */ /* 0x001fca0007ffe0ff */
[----:B------:R-:W0:Y:S02]  /*03e0*/  SHFL.DOWN PT, R11, R8, 0x1, 0x1f ;  /* 0x08201f00080b7f89 */ /* 0x000e2400000e0000 */
[----:B0-----:R-:W-:Y:S01]  /*03f0*/  IMAD.IADD R11, R8, 0x1, R11 ;  /* 0x00000001080b7824 */ /* 0x001fe200078e020b */
[----:B------:R-:W-:Y:S06]  /*0400*/  @P0 EXIT ;  /* 0x000000000000094d */ /* 0x000fec0003800000 */
[----:B------:R-:W-:Y:S01]  /*0410*/  REDG.E.ADD.STRONG.GPU desc[UR4][R2.64], R11 ;  /* 0x0000000b0200798e */ /* 0x000fe2000c12e104 */
[----:B------:R-:W-:Y:S05]  /*0420*/  EXIT ;  /* 0x000000000000794d */ /* 0x000fea0003800000 */
.L_x_0:
[----:B------:R-:W-:-:S00]  /*0430*/  BRA `(.L_x_0) ;  /* 0xfffffffc00fc7947 */ /* 0x000fc0000383ffff */
[----:B------:R-:W-:-:S00]  /*0440*/  NOP ;  /* 0x0000000000007918 */ /* 0x000fc00000000000 */
        /* <DEDUP_REMOVED lines=11> */
.L_x_27:


//--------------------- .text._Z7k_sweepjjfmPKfS0_PiPy --------------------------
	.section	.text._Z7k_sweepjjfmPKfS0_PiPy,"ax",@progbits
	.align	128
        .global         _Z7k_sweepjjfmPKfS0_PiPy
        .type           _Z7k_sweepjjfmPKfS0_PiPy,@function
        .size           _Z7k_sweepjjfmPKfS0_PiPy,(.L_x_26 - _Z7k_sweepjjfmPKfS0_PiPy)
        .other          _Z7k_sweepjjfmPKfS0_PiPy,@"STO_CUDA_ENTRY STV_DEFAULT"
_Z7k_sweepjjfmPKfS0_PiPy:
.text._Z7k_sweepjjfmPKfS0_PiPy:
[----:B------:R-:W0:Y:S01]  /*0000*/  LDC R1, c[0x0][0x37c] ;  /* 0x0000df00ff017b82 */ /* 0x000e220000000800 */
[----:B------:R-:W1:Y:S07]  /*0010*/  S2R R22, SR_TID.X ;  /* 0x0000000000167919 */ /* 0x000e6e0000002100 */
[----:B------:R-:W1:Y:S01]  /*0020*/  LDC R17, c[0x0][0x360] ;  /* 0x0000d800ff117b82 */ /* 0x000e620000000800 */
[----:B------:R-:W2:Y:S07]  /*0030*/  S2R R18, SR_TID.Y ;  /* 0x0000000000127919 */ /* 0x000eae0000002200 */
[----:B------:R-:W2:Y:S01]  /*0040*/  LDC R16, c[0x0][0x364] ;  /* 0x0000d900ff107b82 */ /* 0x000ea20000000800 */
[----:B------:R-:W3:Y:S07]  /*0050*/  LDCU UR6, c[0x0][0x368] ;  /* 0x00006d00ff0677ac */ /* 0x000eee0008000800 */
[----:B------:R-:W1:Y:S08]  /*0060*/  S2UR UR4, SR_CTAID.X ;  /* 0x00000000000479c3 */ /* 0x000e700000002500 */
[----:B------:R-:W2:Y:S01]  /*0070*/  S2UR UR5, SR_CTAID.Y ;  /* 0x00000000000579c3 */ /* 0x000ea20000002600 */
[----:B---3--:R-:W-:Y:S01]  /*0080*/  UISETP.NE.AND UP0, UPT, UR6, 0x1, UPT ;  /* 0x000000010600788c */ /* 0x008fe2000bf05270 */
[----:B-1----:R-:W-:-:S02]  /*0090*/  IMAD R22, R17, UR4, R22 ;  /* 0x0000000411167c24 */ /* 0x002fc4000f8e0216 */
[----:B--2---:R-:W-:-:S06]  /*00a0*/  IMAD R19, R16, UR5, R18 ;  /* 0x0000000510137c24 */ /* 0x004fcc000f8e0212 */
[----:B0-----:R-:W-:Y:S05]  /*00b0*/  BRA.U !UP0, `(.L_x_1) ;  /* 0x0000000108407547 */ /* 0x001fea000b800000 */
[----:B------:R-:W-:Y:S01]  /*00c0*/  MOV R2, 0x18 ;  /* 0x0000001800027802 */ /* 0x000fe20000000f00 */
[----:B------:R-:W0:Y:S01]  /*00d0*/  LDCU.64 UR4, c[0x4][0x8] ;  /* 0x01000100ff0477ac */ /* 0x000e220008000a00 */
[----:B------:R-:W-:Y:S02]  /*00e0*/  HFMA2 R13, -RZ, RZ, 0, 0 ;  /* 0x00000000ff0d7431 */ /* 0x000fe400000001ff */
[----:B------:R-:W-:Y:S01]  /*00f0*/  IMAD.MOV.U32 R8, RZ, RZ, 0x5b ;  /* 0x0000005bff087424 */ /* 0x000fe200078e00ff */
[----:B------:R-:W1:Y:S01]  /*0100*/  LDCU.64 UR6, c[0x4][0x10] ;  /* 0x01000200ff0677ac */ /* 0x000e620008000a00 */
[----:B------:R-:W2:Y:S01]  /*0110*/  LDC.64 R2, c[0x4][R2] ;  /* 0x0100000002027b82 */ /* 0x000ea20000000a00 */
[----:B------:R-:W-:Y:S01]  /*0120*/  IMAD.MOV.U32 R12, RZ, RZ, 0x1 ;  /* 0x00000001ff0c7424 */ /* 0x000fe200078e00ff */
[----:B------:R-:W3:Y:S01]  /*0130*/  LDCU.64 UR8, c[0x4][URZ] ;  /* 0x01000000ff0877ac */ /* 0x000ee20008000a00 */
[----:B0-----:R-:W-:Y:S02]  /*0140*/  IMAD.U32 R4, RZ, RZ, UR4 ;  /* 0x00000004ff047e24 */ /* 0x001fe4000f8e00ff */
[----:B------:R-:W-:-:S02]  /*0150*/  IMAD.U32 R5, RZ, RZ, UR5 ;  /* 0x00000005ff057e24 */ /* 0x000fc4000f8e00ff */
[----:B-1----:R-:W-:Y:S02]  /*0160*/  IMAD.U32 R6, RZ, RZ, UR6 ;  /* 0x00000006ff067e24 */ /* 0x002fe4000f8e00ff */
[----:B------:R-:W-:Y:S02]  /*0170*/  IMAD.U32 R7, RZ, RZ, UR7 ;  /* 0x00000007ff077e24 */ /* 0x000fe4000f8e00ff */
[----:B---3--:R-:W-:Y:S02]  /*0180*/  IMAD.U32 R10, RZ, RZ, UR8 ;  /* 0x00000008ff0a7e24 */ /* 0x008fe4000f8e00ff */
[----:B------:R-:W-:-:S07]  /*0190*/  IMAD.U32 R11, RZ, RZ, UR9 ;  /* 0x00000009ff0b7e24 */ /* 0x000fce000f8e00ff */
[----:B------:R-:W-:-:S07]  /*01a0*/  LEPC R20, `(.L_x_1) ;  /* 0x000000001014794e */ /* 0x000fce0000000000 */
[----:B--2---:R-:W-:Y:S05]  /*01b0*/  CALL.ABS.NOINC R2 ;  /* 0x0000000002007343 */ /* 0x004fea0003c00000 */
.L_x_1:
[----:B------:R-:W0:Y:S01]  /*01c0*/  S2R R8, SR_CTAID.Z ;  /* 0x0000000000087919 */ /* 0x000e220000002700 */
[----:B------:R-:W0:Y:S01]  /*01d0*/  LDCU.64 UR4, c[0x0][0x390] ;  /* 0x00007200ff0477ac */ /* 0x000e220008000a00 */
[----:B------:R-:W1:Y:S01]  /*01e0*/  LDC R9, c[0x0][0x384] ;  /* 0x0000e100ff097b82 */ /* 0x000e620000000800 */
[----:B------:R-:W-:Y:S02]  /*01f0*/  VIMNMX.U32 R0, PT, PT, R22, R19, !PT ;  /* 0x0000001316007248 */ /* 0x000fe40007fe0000 */
[----:B0-----:R-:W-:-:S04]  /*0200*/  ISETP.GE.U32.AND P0, PT, R8, UR4, PT ;  /* 0x0000000408007c0c */ /* 0x001fc8000bf06070 */
[----:B------:R-:W-:-:S04]  /*0210*/  ISETP.GE.U32.AND.EX P0, PT, RZ, UR5, PT, P0 ;  /* 0x00000005ff007c0c */ /* 0x000fc8000bf06100 */
[----:B-1----:R-:W-:-:S13]  /*0220*/  ISETP.GE.U32.OR P0, PT, R0, R9, P0 ;  /* 0x000000090000720c */ /* 0x002fda0000706470 */
[----:B------:R-:W-:Y:S05]  /*0230*/  @P0 EXIT ;  /* 0x000000000000094d */ /* 0x000fea0003800000 */
[----:B------:R-:W0:Y:S01]  /*0240*/  LDCU UR4, c[0x0][0x380] ;  /* 0x00007000ff0477ac */ /* 0x000e220008000800 */
[----:B------:R-:W-:Y:S01]  /*0250*/  IMAD.IADD R0, R22, 0x1, R19 ;  /* 0x0000000116007824 */ /* 0x000fe200078e0213 */
[----:B------:R-:W1:Y:S01]  /*0260*/  LDC.64 R2, c[0x0][0x358] ;  /* 0x0000d600ff027b82 */ /* 0x000e620000000a00 */
[----:B------:R-:W-:Y:S01]  /*0270*/  BSSY.RECONVERGENT B0, `(.L_x_2) ;  /* 0x0000067000007945 */ /* 0x000fe20003800200 */
[----:B------:R-:W-:Y:S02]  /*0280*/  IMAD.MOV.U32 R13, RZ, RZ, RZ ;  /* 0x000000ffff0d7224 */ /* 0x000fe400078e00ff */
[----:B------:R-:W-:-:S04]  /*0290*/  LOP3.LUT R0, R0, 0x1, RZ, 0xc0, !PT ;  /* 0x0000000100007812 */ /* 0x000fc800078ec0ff */
[----:B0-----:R-:W-:-:S13]  /*02a0*/  ISETP.NE.AND P0, PT, R0, UR4, PT ;  /* 0x0000000400007c0c */ /* 0x001fda000bf05270 */
[----:B------:R-:W-:Y:S05]  /*02b0*/  @P0 BRA `(.L_x_3) ;  /* 0x0000000400880947 */ /* 0x000fea0003800000 */
[----:B------:R-:W0:Y:S01]  /*02c0*/  LDC.64 R6, c[0x0][0x3a8] ;  /* 0x0000ea00ff067b82 */ /* 0x000e220000000a00 */
[----:B------:R-:W-:Y:S01]  /*02d0*/  ISETP.NE.AND P0, PT, R22, RZ, PT ;  /* 0x000000ff1600720c */ /* 0x000fe20003f05270 */
[----:B------:R-:W-:Y:S01]  /*02e0*/  VIADD R5, R9, 0xffffffff ;  /* 0xffffffff09057836 */ /* 0x000fe20000000000 */
[----:B-1----:R-:W-:Y:S01]  /*02f0*/  R2UR UR4, R2 ;  /* 0x00000000020472ca */ /* 0x002fe200000e0000 */
[-C--:B------:R-:W-:Y:S01]  /*0300*/  IMAD R4, R8, R9.reuse, RZ ;  /* 0x0000000908047224 */ /* 0x080fe200078e02ff */
[C---:B------:R-:W-:Y:S01]  /*0310*/  SEL R0, R22.reuse, R9, P0 ;  /* 0x0000000916007207 */ /* 0x040fe20000000000 */
[C---:B------:R-:W-:Y:S01]  /*0320*/  VIADD R10, R22.reuse, 0x1 ;  /* 0x00000001160a7836 */ /* 0x040fe20000000000 */
[----:B------:R-:W-:Y:S01]  /*0330*/  ISETP.NE.AND P1, PT, R22, R5, PT ;  /* 0x000000051600720c */ /* 0x000fe20003f25270 */
[-C--:B------:R-:W-:Y:S01]  /*0340*/  IMAD R15, R8, R9.reuse, R19 ;  /* 0x00000009080f7224 */ /* 0x080fe200078e0213 */
[----:B------:R-:W-:Y:S01]  /*0350*/  ISETP.NE.AND P0, PT, R19, RZ, PT ;  /* 0x000000ff1300720c */ /* 0x000fe20003f05270 */
[-C--:B------:R-:W-:Y:S01]  /*0360*/  IMAD R22, R4, R9.reuse, R22 ;  /* 0x0000000904167224 */ /* 0x080fe200078e0216 */
[----:B------:R-:W-:Y:S01]  /*0370*/  SEL R10, R10, RZ, P1 ;  /* 0x000000ff0a0a7207 */ /* 0x000fe20000800000 */
[-C--:B------:R-:W-:Y:S01]  /*0380*/  IMAD R4, R15, R9.reuse, R0 ;  /* 0x000000090f047224 */ /* 0x080fe200078e0200 */
[----:B------:R-:W-:-:S02]  /*0390*/  SEL R0, R19, R9, P0 ;  /* 0x0000000913007207 */ /* 0x000fc40000000000 */
[C---:B------:R-:W-:Y:S01]  /*03a0*/  ISETP.NE.AND P1, PT, R19.reuse, R5, PT ;  /* 0x000000051300720c */ /* 0x040fe20003f25270 */
[----:B------:R-:W-:Y:S01]  /*03b0*/  VIADD R5, R19, 0x1 ;  /* 0x0000000113057836 */ /* 0x000fe20000000000 */
[----:B------:R-:W-:Y:S01]  /*03c0*/  R2UR UR5, R3 ;  /* 0x00000000030572ca */ /* 0x000fe200000e0000 */
[----:B------:R-:W-:Y:S01]  /*03d0*/  VIADD R0, R0, 0xffffffff ;  /* 0xffffffff00007836 */ /* 0x000fe20000000000 */
[----:B------:R-:W-:Y:S01]  /*03e0*/  R2UR UR6, R2 ;  /* 0x00000000020672ca */ /* 0x000fe200000e0000 */
[-C--:B------:R-:W-:Y:S01]  /*03f0*/  IMAD R15, R15, R9.reuse, R10 ;  /* 0x000000090f0f7224 */ /* 0x080fe200078e020a */
[C---:B------:R-:W-:Y:S01]  /*0400*/  R2UR UR7, R3.reuse ;  /* 0x00000000030772ca */ /* 0x040fe200000e0000 */
[----:B------:R-:W-:Y:S01]  /*0410*/  VIADD R11, R4, 0xffffffff ;  /* 0xffffffff040b7836 */ /* 0x000fe20000000000 */
[----:B------:R-:W-:Y:S01]  /*0420*/  R2UR UR8, R2 ;  /* 0x00000000020872ca */ /* 0x000fe200000e0000 */
[----:B------:R-:W-:Y:S01]  /*0430*/  IMAD R21, R0, R9, R22 ;  /* 0x0000000900157224 */ /* 0x000fe200078e0216 */
[----:B------:R-:W-:Y:S01]  /*0440*/  R2UR UR9, R3 ;  /* 0x00000000030972ca */ /* 0x000fe200000e0000 */
[----:B0-----:R-:W-:Y:S01]  /*0450*/  IMAD.WIDE.U32 R10, R11, 0x4, R6 ;  /* 0x000000040b0a7825 */ /* 0x001fe200078e0006 */
[----:B------:R-:W-:-:S02]  /*0460*/  SEL R5, R5, RZ, P1 ;  /* 0x000000ff05057207 */ /* 0x000fc40000800000 */
[C---:B------:R-:W-:Y:S01]  /*0470*/  R2UR UR10, R2.reuse ;  /* 0x00000000020a72ca */ /* 0x040fe200000e0000 */
[----:B------:R-:W-:Y:S01]  /*0480*/  IMAD.WIDE.U32 R14, R15, 0x4, R6 ;  /* 0x000000040f0e7825 */ /* 0x000fe200078e0006 */
[----:B------:R-:W-:Y:S01]  /*0490*/  R2UR UR11, R3 ;  /* 0x00000000030b72ca */ /* 0x000fe200000e0000 */
[----:B------:R-:W2:Y:S01]  /*04a0*/  LDG.E R10, desc[UR4][R10.64] ;  /* 0x000000040a0a7981 */ /* 0x000ea2000c1e1900 */
[----:B------:R-:W-:Y:S01]  /*04b0*/  R2UR UR12, R2 ;  /* 0x00000000020c72ca */ /* 0x000fe200000e0000 */
[-C--:B------:R-:W-:Y:S01]  /*04c0*/  IMAD R23, R5, R9.reuse, R22 ;  /* 0x0000000905177224 */ /* 0x080fe200078e0216 */
[----:B------:R-:W-:Y:S01]  /*04d0*/  R2UR UR13, R3 ;  /* 0x00000000030d72ca */ /* 0x000fe200000e0000 */
[----:B------:R-:W-:Y:S01]  /*04e0*/  IMAD.WIDE.U32 R4, R21, 0x4, R6 ;  /* 0x0000000415047825 */ /* 0x000fe200078e0006 */
[----:B------:R-:W2:Y:S01]  /*04f0*/  LDG.E R15, desc[UR6][R14.64] ;  /* 0x000000060e0f7981 */ /* 0x000ea2000c1e1900 */
[----:B------:R-:W0:Y:S02]  /*0500*/  LDCU UR4, c[0x0][0x388] ;  /* 0x00007100ff0477ac */ /* 0x000e240008000800 */
[----:B------:R-:W-:-:S02]  /*0510*/  IMAD R19, R19, R9, R22 ;  /* 0x0000000913137224 */ /* 0x000fc400078e0216 */
[--C-:B------:R-:W-:Y:S01]  /*0520*/  IMAD.WIDE.U32 R20, R23, 0x4, R6.reuse ;  /* 0x0000000417147825 */ /* 0x100fe200078e0006 */
[----:B------:R-:W2:Y:S03]  /*0530*/  LDG.E R4, desc[UR8][R4.64] ;  /* 0x0000000804047981 */ /* 0x000ea6000c1e1900 */
[----:B------:R-:W-:Y:S02]  /*0540*/  IMAD.WIDE.U32 R6, R19, 0x4, R6 ;  /* 0x0000000413067825 */ /* 0x000fe400078e0006 */
[----:B------:R-:W3:Y:S04]  /*0550*/  LDG.E R21, desc[UR10][R20.64] ;  /* 0x0000000a14157981 */ /* 0x000ee8000c1e1900 */
[----:B------:R-:W4:Y:S01]  /*0560*/  LDG.E R9, desc[UR12][R6.64] ;  /* 0x0000000c06097981 */ /* 0x000f22000c1e1900 */
[----:B--2---:R-:W-:-:S04]  /*0570*/  IADD3 R0, PT, PT, R4, R15, R10 ;  /* 0x0000000f04007210 */ /* 0x004fc80007ffe00a */
[----:B---3--:R-:W-:Y:S01]  /*0580*/  IADD3 R0, PT, PT, R0, R21, RZ ;  /* 0x0000001500007210 */ /* 0x008fe20007ffe0ff */
[----:B----4-:R-:W-:-:S03]  /*0590*/  IMAD.SHL.U32 R12, R9, 0x2, RZ ;  /* 0x00000002090c7824 */ /* 0x010fc600078e00ff */
[----:B------:R-:W-:Y:S02]  /*05a0*/  I2FP.F32.S32 R0, R0 ;  /* 0x0000000000007245 */ /* 0x000fe40000201400 */
[----:B------:R-:W-:-:S03]  /*05b0*/  I2FP.F32.S32 R11, R12 ;  /* 0x0000000c000b7245 */ /* 0x000fc60000201400 */
[----:B0-----:R-:W-:-:S04]  /*05c0*/  FADD R0, R0, UR4 ;  /* 0x0000000400007e21 */ /* 0x001fc80008000000 */
[----:B------:R-:W-:-:S05]  /*05d0*/  FMUL R0, R0, R11 ;  /* 0x0000000b00007220 */ /* 0x000fca0000400000 */
[----:B------:R-:W-:-:S13]  /*05e0*/  FSETP.GTU.AND P0, PT, R0, RZ, PT ;  /* 0x000000ff0000720b */ /* 0x000fda0003f0c000 */
[----:B------:R-:W-:Y:S02]  /*05f0*/  @!P0 R2UR UR4, R2 ;  /* 0x00000000020482ca */ /* 0x000fe400000e0000 */
[----:B------:R-:W-:Y:S01]  /*0600*/  @!P0 R2UR UR5, R3 ;  /* 0x00000000030582ca */ /* 0x000fe200000e0000 */
[----:B------:R-:W-:Y:S02]  /*0610*/  @!P0 IMAD.MOV R5, RZ, RZ, -R9 ;  /* 0x000000ffff058224 */ /* 0x000fe400078e0a09 */
[----:B------:R-:W-:-:S10]  /*0620*/  @!P0 IMAD.MOV.U32 R13, RZ, RZ, 0x1 ;  /* 0x00000001ff0d8424 */ /* 0x000fd400078e00ff */
[----:B------:R0:W-:Y:S01]  /*0630*/  @!P0 STG.E desc[UR4][R6.64], R5 ;  /* 0x0000000506008986 */ /* 0x0001e2000c101904 */
[----:B------:R-:W-:Y:S05]  /*0640*/  @!P0 BRA `(.L_x_3) ;  /* 0x0000000000a48947 */ /* 0x000fea0003800000 */
[----:B------:R-:W1:Y:S01]  /*0650*/  LDCU.64 UR4, c[0x0][0x398] ;  /* 0x00007300ff0477ac */ /* 0x000e620008000a00 */
[----:B------:R-:W-:Y:S02]  /*0660*/  R2UR UR6, R2 ;  /* 0x00000000020672ca */ /* 0x000fe400000e0000 */
[----:B------:R-:W-:Y:S02]  /*0670*/  R2UR UR7, R3 ;  /* 0x00000000030772ca */ /* 0x000fe400000e0000 */
[----:B-1----:R-:W-:-:S04]  /*0680*/  LEA R4, P0, R8, UR4, 0x2 ;  /* 0x0000000408047c11 */ /* 0x002fc8000f8010ff */
[----:B0-----:R-:W-:-:S07]  /*0690*/  LEA.HI.X R5, R8, UR5, RZ, 0x2, P0 ;  /* 0x0000000508057c11 */ /* 0x001fce00080f14ff */
[----:B------:R-:W2:Y:S01]  /*06a0*/  LDG.E R15, desc[UR6][R4.64] ;  /* 0x00000006040f7981 */ /* 0x000ea2000c1e1900 */
[----:B------:R-:W-:Y:S01]  /*06b0*/  BSSY.RECONVERGENT B1, `(.L_x_4) ;  /* 0x000000d000017945 */ /* 0x000fe20003800200 */
[----:B--2---:R-:W0:Y:S08]  /*06c0*/  MUFU.RCP R10, R15 ;  /* 0x0000000f000a7308 */ /* 0x004e300000001000 */
[----:B------:R-:W1:Y:S01]  /*06d0*/  FCHK P0, -R0, R15 ;  /* 0x0000000f00007302 */ /* 0x000e620000000100 */
[----:B0-----:R-:W-:-:S04]  /*06e0*/  FFMA R11, -R15, R10, 1 ;  /* 0x3f8000000f0b7423 */ /* 0x001fc8000000010a */
[----:B------:R-:W-:-:S04]  /*06f0*/  FFMA R11, R10, R11, R10 ;  /* 0x0000000b0a0b7223 */ /* 0x000fc8000000000a */
[----:B------:R-:W-:-:S04]  /*0700*/  FFMA R10, -R0, R11, RZ ;  /* 0x0000000b000a7223 */ /* 0x000fc800000001ff */
[----:B------:R-:W-:-:S04]  /*0710*/  FFMA R12, -R15, R10, -R0 ;  /* 0x0000000a0f0c7223 */ /* 0x000fc80000000900 */
[----:B------:R-:W-:Y:S01]  /*0720*/  FFMA R10, R11, R12, R10 ;  /* 0x0000000c0b0a7223 */ /* 0x000fe2000000000a */
[----:B-1----:R-:W-:Y:S06]  /*0730*/  @!P0 BRA `(.L_x_5) ;  /* 0x0000000000108947 */ /* 0x002fec0003800000 */
[----:B------:R-:W-:Y:S01]  /*0740*/  FADD R5, -R0, -RZ ;  /* 0x800000ff00057221 */ /* 0x000fe20000000100 */
[----:B------:R-:W-:-:S07]  /*0750*/  MOV R4, 0x770 ;  /* 0x0000077000047802 */ /* 0x000fce0000000f00 */
[----:B------:R-:W-:Y:S05]  /*0760*/  CALL.REL.NOINC `($__internal_0_$__cuda_sm3x_div_rn_noftz_f32_slowpath) ;  /* 0x0000000400b47944 */ /* 0x000fea0003c00000 */
[----:B------:R-:W-:-:S07]  /*0770*/  IMAD.MOV.U32 R10, RZ, RZ, R0 ;  /* 0x000000ffff0a7224 */ /* 0x000fce00078e0000 */
.L_x_5:
[----:B------:R-:W-:Y:S05]  /*0780*/  BSYNC.RECONVERGENT B1 ;  /* 0x0000000000017941 */ /* 0x000fea0003800200 */
.L_x_4:
[----:B------:R-:W0:Y:S01]  /*0790*/  LDC.64 R4, c[0x0][0x3a0] ;  /* 0x0000e800ff047b82 */ /* 0x000e220000000a00 */
[----:B------:R-:W-:Y:S02]  /*07a0*/  R2UR UR4, R2 ;  /* 0x00000000020472ca */ /* 0x000fe400000e0000 */
[----:B------:R-:W-:Y:S01]  /*07b0*/  R2UR UR5, R3 ;  /* 0x00000000030572ca */ /* 0x000fe200000e0000 */
[----:B0-----:R-:W-:-:S12]  /*07c0*/  IMAD.WIDE.U32 R4, R19, 0x4, R4 ;  /* 0x0000000413047825 */ /* 0x001fd800078e0004 */
[----:B------:R-:W2:Y:S01]  /*07d0*/  LDG.E.CONSTANT R5, desc[UR4][R4.64] ;  /* 0x0000000404057981 */ /* 0x000ea2000c1e9900 */
[----:B------:R-:W-:Y:S02]  /*07e0*/  IMAD.MOV.U32 R11, RZ, RZ, 0x3bbb989d ;  /* 0x3bbb989dff0b7424 */ /* 0x000fe400078e00ff */
[----:B------:R-:W-:Y:S02]  /*07f0*/  IMAD.MOV.U32 R15, RZ, RZ, 0x437c0000 ;  /* 0x437c0000ff0f7424 */ /* 0x000fe400078e00ff */
[----:B------:R-:W-:-:S04]  /*0800*/  FFMA.SAT R0, R10, R11, 0.5 ;  /* 0x3f0000000a007423 */ /* 0x000fc8000000200b */
[----:B------:R-:W-:-:S04]  /*0810*/  FFMA.RM R0, R0, R15, 12582913 ;  /* 0x4b40000100007423 */ /* 0x000fc8000000400f */
[C---:B------:R-:W-:Y:S01]  /*0820*/  FADD R11, R0.reuse, -12583039 ;  /* 0xcb40007f000b7421 */ /* 0x040fe20000000000 */
[----:B------:R-:W-:-:S03]  /*0830*/  IMAD.SHL.U32 R0, R0, 0x800000, RZ ;  /* 0x0080000000007824 */ /* 0x000fc600078e00ff */
[----:B------:R-:W-:-:S04]  /*0840*/  FFMA R11, R10, 1.4426950216293334961, -R11 ;  /* 0x3fb8aa3b0a0b7823 */ /* 0x000fc8000000080b */
[----:B------:R-:W-:-:S06]  /*0850*/  FFMA R11, R10, 1.925963033500011079e-08, R11 ;  /* 0x32a570600a0b7823 */ /* 0x000fcc000000000b */
[----:B------:R-:W0:Y:S02]  /*0860*/  MUFU.EX2 R11, R11 ;  /* 0x0000000b000b7308 */ /* 0x000e240000000800 */
[----:B0-----:R-:W-:-:S05]  /*0870*/  FMUL R0, R0, R11 ;  /* 0x0000000b00007220 */ /* 0x001fca0000400000 */
[----:B--2---:R-:W-:-:S13]  /*0880*/  FSETP.GEU.AND P0, PT, R5, R0, PT ;  /* 0x000000000500720b */ /* 0x004fda0003f0e000 */
[----:B------:R-:W-:Y:S01]  /*0890*/  @!P0 R2UR UR4, R2 ;  /* 0x00000000020482ca */ /* 0x000fe200000e0000 */
[----:B------:R-:W-:Y:S01]  /*08a0*/  @!P0 IMAD.MOV.U32 R13, RZ, RZ, 0x1 ;  /* 0x00000001ff0d8424 */ /* 0x000fe200078e00ff */
[----:B------:R-:W-:Y:S02]  /*08b0*/  @!P0 R2UR UR5, R3 ;  /* 0x00000000030582ca */ /* 0x000fe400000e0000 */
[----:B------:R-:W-:-:S11]  /*08c0*/  @!P0 IADD3 R9, PT, PT, -R9, RZ, RZ ;  /* 0x000000ff09098210 */ /* 0x000fd60007ffe1ff */
[----:B------:R2:W-:Y:S02]  /*08d0*/  @!P0 STG.E desc[UR4][R6.64], R9 ;  /* 0x0000000906008986 */ /* 0x0005e4000c101904 */
.L_x_3:
[----:B------:R-:W-:Y:S05]  /*08e0*/  BSYNC.RECONVERGENT B0 ;  /* 0x0000000000007941 */ /* 0x000fea0003800200 */
.L_x_2:
[----:B------:R-:W3:Y:S01]  /*08f0*/  LDCU.64 UR4, c[0x0][0x3b0] ;  /* 0x00007600ff0477ac */ /* 0x000ee20008000a00 */
[----:B--2---:R-:W2:Y:S01]  /*0900*/  S2R R9, SR_TID.X ;  /* 0x0000000000097919 */ /* 0x004ea20000002100 */
[----:B---3--:R-:W-:Y:S01]  /*0910*/  LEA R4, P0, R8, UR4, 0x3 ;  /* 0x0000000408047c11 */ /* 0x008fe2000f8018ff */
[----:B------:R-:W-:-:S03]  /*0920*/  UMOV UR4, 0xffffffff ;  /* 0xffffffff00047882 */ /* 0x000fc60000000000 */
[----:B0-----:R-:W-:Y:S01]  /*0930*/  LEA.HI.X R5, R8, UR5, RZ, 0x3, P0 ;  /* 0x0000000508057c11 */ /* 0x001fe200080f1cff */
[----:B------:R-:W-:Y:S08]  /*0940*/  BRA.DIV UR4, `(.L_x_6) ;  /* 0x0000000204c07947 */ /* 0x000ff0000b800000 */
[----:B------:R-:W0:Y:S02]  /*0950*/  SHFL.DOWN PT, R14, R13, 0x10, 0x1f ;  /* 0x0a001f000d0e7f89 */ /* 0x000e2400000e0000 */
[----:B0-----:R-:W-:-:S05]  /*0960*/  IMAD.IADD R0, R14, 0x1, R13 ;  /* 0x000000010e007824 */ /* 0x001fca00078e020d */
[----:B------:R-:W0:Y:S02]  /*0970*/  SHFL.DOWN PT, R14, R0, 0x8, 0x1f ;  /* 0x09001f00000e7f89 */ /* 0x000e2400000e0000 */
[----:B0-----:R-:W-:-:S05]  /*0980*/  IMAD.IADD R6, R0, 0x1, R14 ;  /* 0x0000000100067824 */ /* 0x001fca00078e020e */
[----:B------:R-:W0:Y:S02]  /*0990*/  SHFL.DOWN PT, R14, R6, 0x4, 0x1f ;  /* 0x08801f00060e7f89 */ /* 0x000e2400000e0000 */
[----:B0-----:R-:W-:-:S05]  /*09a0*/  IMAD.IADD R7, R6, 0x1, R14 ;  /* 0x0000000106077824 */ /* 0x001fca00078e020e */
[----:B------:R-:W0:Y:S02]  /*09b0*/  SHFL.DOWN PT, R14, R7, 0x2, 0x1f ;  /* 0x08401f00070e7f89 */ /* 0x000e2400000e0000 */
[----:B0-----:R-:W-:-:S05]  /*09c0*/  IMAD.IADD R8, R7, 0x1, R14 ;  /* 0x0000000107087824 */ /* 0x001fca00078e020e */
[----:B------:R0:W3:Y:S02]  /*09d0*/  SHFL.DOWN PT, R14, R8, 0x1, 0x1f ;  /* 0x08201f00080e7f89 */ /* 0x0000e400000e0000 */
.L_x_12:
[----:B--2---:R-:W-:Y:S01]  /*09e0*/  IMAD R18, R17, R18, R9 ;  /* 0x0000001211127224 */ /* 0x004fe200078e0209 */
[----:B------:R-:W-:Y:S05]  /*09f0*/  WARPSYNC.ALL ;  /* 0x0000000000007948 */ /* 0x000fea0003800000 */
[----:B------:R-:W-:Y:S01]  /*0a00*/  LOP3.LUT P0, RZ, R18, 0x1f, RZ, 0xc0, !PT ;  /* 0x0000001f12ff7812 */ /* 0x000fe2000780c0ff */
[----:B---3--:R-:W-:-:S12]  /*0a10*/  IMAD.IADD R14, R8, 0x1, R14 ;  /* 0x00000001080e7824 */ /* 0x008fd800078e020e */
[----:B------:R-:W2:Y:S01]  /*0a20*/  @!P0 S2R R7, SR_CgaCtaId ;  /* 0x0000000000078919 */ /* 0x000ea20000008800 */
[----:B------:R-:W-:-:S04]  /*0a30*/  @!P0 MOV R0, 0x400 ;  /* 0x0000040000008802 */ /* 0x000fc80000000f00 */
[----:B--2---:R-:W-:-:S04]  /*0a40*/  @!P0 LEA R7, R7, R0, 0x18 ;  /* 0x0000000007078211 */ /* 0x004fc800078ec0ff */
[----:B------:R-:W-:-:S05]  /*0a50*/  @!P0 LEA.HI R7, R18, R7, RZ, 0x1d ;  /* 0x0000000712078211 */ /* 0x000fca00078fe8ff */
[----:B------:R2:W-:Y:S01]  /*0a60*/  @!P0 STS [R7], R14 ;  /* 0x0000000e07008388 */ /* 0x0005e20000000800 */
[----:B------:R-:W-:Y:S01]  /*0a70*/  BAR.SYNC.DEFER_BLOCKING 0x0 ;  /* 0x0000000000007b1d */ /* 0x000fe20000010000 */
[----:B------:R-:W-:Y:S01]  /*0a80*/  ISETP.GT.U32.AND P0, PT, R18, 0x1f, PT ;  /* 0x0000001f1200780c */ /* 0x000fe20003f04070 */
[----:B------:R-:W-:-:S12]  /*0a90*/  IMAD R16, R17, R16, RZ ;  /* 0x0000001011107224 */ /* 0x000fd800078e02ff */
[----:B--2---:R-:W-:Y:S05]  /*0aa0*/  @P0 EXIT ;  /* 0x000000000000094d */ /* 0x004fea0003800000 */
[----:B------:R-:W-:-:S05]  /*0ab0*/  VIADD R16, R16, 0x1f ;  /* 0x0000001f10107836 */ /* 0x000fca0000000000 */
[----:B------:R-:W-:-:S04]  /*0ac0*/  SHF.R.U32.HI R7, RZ, 0x5, R16 ;  /* 0x00000005ff077819 */ /* 0x000fc80000011610 */
[----:B------:R-:W-:-:S13]  /*0ad0*/  ISETP.GE.U32.AND P0, PT, R18, R7, PT ;  /* 0x000000071200720c */ /* 0x000fda0003f06070 */
[----:B------:R-:W2:Y:S01]  /*0ae0*/  @!P0 S2R R7, SR_CgaCtaId ;  /* 0x0000000000078919 */ /* 0x000ea20000008800 */
[----:B------:R-:W-:-:S04]  /*0af0*/  @!P0 MOV R0, 0x400 ;  /* 0x0000040000008802 */ /* 0x000fc80000000f00 */
[----:B--2---:R-:W-:Y:S01]  /*0b00*/  @!P0 LEA R7, R7, R0, 0x18 ;  /* 0x0000000007078211 */ /* 0x004fe200078ec0ff */
[----:B------:R-:W-:-:S04]  /*0b10*/  HFMA2 R0, -RZ, RZ, 0, 0 ;  /* 0x00000000ff007431 */ /* 0x000fc800000001ff */
[----:B------:R-:W-:-:S05]  /*0b20*/  @!P0 IMAD R6, R18, 0x4, R7 ;  /* 0x0000000412068824 */ /* 0x000fca00078e0207 */
[----:B------:R-:W2:Y:S01]  /*0b30*/  @!P0 LDS R0, [R6] ;  /* 0x0000000006008984 */ /* 0x000ea20000000800 */
[----:B------:R-:W-:-:S03]  /*0b40*/  ISETP.NE.AND P0, PT, R18, RZ, PT ;  /* 0x000000ff1200720c */ /* 0x000fc60003f05270 */
[----:B--2---:R-:W2:Y:S02]  /*0b50*/  SHFL.DOWN PT, R7, R0, 0x10, 0x1f ;  /* 0x0a001f0000077f89 */ /* 0x004ea400000e0000 */
[----:B--2---:R-:W-:-:S05]  /*0b60*/  IMAD.IADD R7, R7, 0x1, R0 ;  /* 0x0000000107077824 */ /* 0x004fca00078e0200 */
[----:B0-----:R-:W0:Y:S02]  /*0b70*/  SHFL.DOWN PT, R8, R7, 0x8, 0x1f ;  /* 0x09001f0007087f89 */ /* 0x001e2400000e0000 */
[----:B0-----:R-:W-:-:S05]  /*0b80*/  IMAD.IADD R8, R7, 0x1, R8 ;  /* 0x0000000107087824 */ /* 0x001fca00078e0208 */
[----:B------:R-:W0:Y:S02]  /*0b90*/  SHFL.DOWN PT, R9, R8, 0x4, 0x1f ;  /* 0x08801f0008097f89 */ /* 0x000e2400000e0000 */
[----:B0-----:R-:W-:-:S05]  /*0ba0*/  IMAD.IADD R9, R8, 0x1, R9 ;  /* 0x0000000108097824 */ /* 0x001fca00078e0209 */
[----:B------:R-:W0:Y:S02]  /*0bb0*/  SHFL.DOWN PT, R10, R9, 0x2, 0x1f ;  /* 0x08401f00090a7f89 */ /* 0x000e2400000e0000 */
[----:B0-----:R-:W-:-:S05]  /*0bc0*/  IMAD.IADD R10, R9, 0x1, R10 ;  /* 0x00000001090a7824 */ /* 0x001fca00078e020a */
[----:B------:R0:W2:Y:S01]  /*0bd0*/  SHFL.DOWN PT, R11, R10, 0x1, 0x1f ;  /* 0x08201f000a0b7f89 */ /* 0x0000a200000e0000 */
[----:B------:R-:W-:Y:S05]  /*0be0*/  @P0 EXIT ;  /* 0x000000000000094d */ /* 0x000fea0003800000 */
[----:B-1----:R-:W-:Y:S01]  /*0bf0*/  R2UR UR4, R2 ;  /* 0x00000000020472ca */ /* 0x002fe200000e0000 */
[----:B--2---:R-:W-:Y:S01]  /*0c00*/  IMAD.IADD R2, R10, 0x1, R11 ;  /* 0x000000010a027824 */ /* 0x004fe200078e020b */
[----:B------:R-:W-:-:S04]  /*0c10*/  R2UR UR5, R3 ;  /* 0x00000000030572ca */ /* 0x000fc800000e0000 */
[----:B------:R-:W-:-:S09]  /*0c20*/  SHF.R.S32.HI R3, RZ, 0x1f, R2 ;  /* 0x0000001fff037819 */ /* 0x000fd20000011402 */
[----:B------:R-:W-:Y:S01]  /*0c30*/  REDG.E.ADD.64.STRONG.GPU desc[UR4][R4.64], R2 ;  /* 0x000000020400798e */ /* 0x000fe2000c12e504 */
[----:B------:R-:W-:Y:S05]  /*0c40*/  EXIT ;  /* 0x000000000000794d */ /* 0x000fea0003800000 */
.L_x_6:
[----:B------:R-:W-:Y:S01]  /*0c50*/  IMAD.MOV.U32 R12, RZ, RZ, 0x10 ;  /* 0x00000010ff0c7424 */ /* 0x000fe200078e00ff */
[----:B------:R-:W-:Y:S01]  /*0c60*/  MOV R11, 0x1f ;  /* 0x0000001f000b7802 */ /* 0x000fe20000000f00 */
[----:B------:R-:W-:-:S07]  /*0c70*/  IMAD.MOV.U32 R15, RZ, RZ, -0x1 ;  /* 0xffffffffff0f7424 */ /* 0x000fce00078e00ff */
[----:B-12---:R-:W-:Y:S05]  /*0c80*/  WARPSYNC.COLLECTIVE R15, `(.L_x_7) ;  /* 0x000000000f087348 */ /* 0x006fea0003c00000 */
[----:B------:R0:W3:Y:S02]  /*0c90*/  SHFL.DOWN P6, R14, R13, R12, R11 ;  /* 0x0800000c0d0e7389 */ /* 0x0000e400000c000b */
[----:B0123--:R-:W-:Y:S05]  /*0ca0*/  ENDCOLLECTIVE ;  /* 0x000000000000791b */ /* 0x00ffea0003800000 */
.L_x_7:
[----:B------:R-:W-:Y:S02]  /*0cb0*/  IMAD.MOV.U32 R12, RZ, RZ, 0x8 ;  /* 0x00000008ff0c7424 */ /* 0x000fe400078e00ff */
[----:B------:R-:W-:-:S04]  /*0cc0*/  IMAD.IADD R0, R14, 0x1, R13 ;  /* 0x000000010e007824 */ /* 0x000fc800078e020d */
[----:B------:R-:W-:-:S07]  /*0cd0*/  IMAD.MOV.U32 R13, RZ, RZ, R0 ;  /* 0x000000ffff0d7224 */ /* 0x000fce00078e0000 */
[----:B------:R-:W-:Y:S05]  /*0ce0*/  WARPSYNC.COLLECTIVE R15, `(.L_x_8) ;  /* 0x000000000f087348 */ /* 0x000fea0003c00000 */
[----:B------:R0:W1:Y:S02]  /*0cf0*/  SHFL.DOWN P6, R14, R13, R12, R11 ;  /* 0x0800000c0d0e7389 */ /* 0x00006400000c000b */
[----:B01----:R-:W-:Y:S05]  /*0d00*/  ENDCOLLECTIVE ;  /* 0x000000000000791b */ /* 0x003fea0003800000 */
.L_x_8:
[----:B------:R-:W-:Y:S02]  /*0d10*/  IMAD.MOV.U32 R12, RZ, RZ, 0x4 ;  /* 0x00000004ff0c7424 */ /* 0x000fe400078e00ff */
[----:B------:R-:W-:-:S04]  /*0d20*/  IMAD.IADD R6, R0, 0x1, R14 ;  /* 0x0000000100067824 */ /* 0x000fc800078e020e */
[----:B------:R-:W-:-:S07]  /*0d30*/  IMAD.MOV.U32 R13, RZ, RZ, R6 ;  /* 0x000000ffff0d7224 */ /* 0x000fce00078e0006 */
[----:B------:R-:W-:Y:S05]  /*0d40*/  WARPSYNC.COLLECTIVE R15, `(.L_x_9) ;  /* 0x000000000f087348 */ /* 0x000fea0003c00000 */
[----:B------:R0:W1:Y:S02]  /*0d50*/  SHFL.DOWN P6, R14, R13, R12, R11 ;  /* 0x0800000c0d0e7389 */ /* 0x00006400000c000b */
[----:B01----:R-:W-:Y:S05]  /*0d60*/  ENDCOLLECTIVE ;  /* 0x000000000000791b */ /* 0x003fea0003800000 */
.L_x_9:
[----:B------:R-:W-:Y:S01]  /*0d70*/  IMAD.MOV.U32 R12, RZ, RZ, 0x2 ;  /* 0x00000002ff0c7424 */ /* 0x000fe200078e00ff */
[----:B------:R-:W-:-:S05]  /*0d80*/  IADD3 R7, PT, PT, R6, R14, RZ ;  /* 0x0000000e06077210 */ /* 0x000fca0007ffe0ff */
[----:B------:R-:W-:-:S07]  /*0d90*/  IMAD.MOV.U32 R13, RZ, RZ, R7 ;  /* 0x000000ffff0d7224 */ /* 0x000fce00078e0007 */
[----:B------:R-:W-:Y:S05]  /*0da0*/  WARPSYNC.COLLECTIVE R15, `(.L_x_10) ;  /* 0x000000000f087348 */ /* 0x000fea0003c00000 */
[----:B------:R0:W1:Y:S02]  /*0db0*/  SHFL.DOWN P6, R14, R13, R12, R11 ;  /* 0x0800000c0d0e7389 */ /* 0x00006400000c000b */
[----:B01----:R-:W-:Y:S05]  /*0dc0*/  ENDCOLLECTIVE ;  /* 0x000000000000791b */ /* 0x003fea0003800000 */
.L_x_10:
[----:B------:R-:W-:Y:S02]  /*0dd0*/  IMAD.MOV.U32 R12, RZ, RZ, 0x1 ;  /* 0x00000001ff0c7424 */ /* 0x000fe400078e00ff */
[----:B------:R-:W-:-:S04]  /*0de0*/  IMAD.IADD R8, R7, 0x1, R14 ;  /* 0x0000000107087824 */ /* 0x000fc800078e020e */
[----:B------:R-:W-:-:S07]  /*0df0*/  IMAD.MOV.U32 R13, RZ, RZ, R8 ;  /* 0x000000ffff0d7224 */ /* 0x000fce00078e0008 */
[----:B------:R-:W-:Y:S05]  /*0e00*/  WARPSYNC.COLLECTIVE R15, `(.L_x_11) ;  /* 0x000000000f087348 */ /* 0x000fea0003c00000 */
[----:B------:R0:W1:Y:S02]  /*0e10*/  SHFL.DOWN P6, R14, R13, R12, R11 ;  /* 0x0800000c0d0e7389 */ /* 0x00006400000c000b */
[----:B01----:R-:W-:Y:S05]  /*0e20*/  ENDCOLLECTIVE ;  /* 0x000000000000791b */ /* 0x003fea0003800000 */
.L_x_11:
[----:B------:R-:W-:Y:S05]  /*0e30*/  BRA `(.L_x_12) ;  /* 0xfffffff800e87947 */ /* 0x000fea000383ffff */
        .weak           $__internal_0_$__cuda_sm3x_div_rn_noftz_f32_slowpath
        .type           $__internal_0_$__cuda_sm3x_div_rn_noftz_f32_slowpath,@function
        .size           $__internal_0_$__cuda_sm3x_div_rn_noftz_f32_slowpath,(.L_x_26 - $__internal_0_$__cuda_sm3x_div_rn_noftz_f32_slowpath)
$__internal_0_$__cuda_sm3x_div_rn_noftz_f32_slowpath:
[----:B------:R-:W-:Y:S01]  /*0e40*/  SHF.R.U32.HI R10, RZ, 0x17, R15 ;  /* 0x00000017ff0a7819 */ /* 0x000fe2000001160f */
[----:B------:R-:W-:Y:S01]  /*0e50*/  BSSY.RECONVERGENT B2, `(.L_x_13) ;  /* 0x0000063000027945 */ /* 0x000fe20003800200 */
[----:B------:R-:W-:Y:S02]  /*0e60*/  SHF.R.U32.HI R0, RZ, 0x17, R5 ;  /* 0x00000017ff007819 */ /* 0x000fe40000011605 */
[----:B------:R-:W-:Y:S02]  /*0e70*/  LOP3.LUT R10, R10, 0xff, RZ, 0xc0, !PT ;  /* 0x000000ff0a0a7812 */ /* 0x000fe400078ec0ff */
[----:B------:R-:W-:-:S03]  /*0e80*/  LOP3.LUT R12, R0, 0xff, RZ, 0xc0, !PT ;  /* 0x000000ff000c7812 */ /* 0x000fc600078ec0ff */
[----:B------:R-:W-:Y:S02]  /*0e90*/  VIADD R20, R10, 0xffffffff ;  /* 0xffffffff0a147836 */ /* 0x000fe40000000000 */
[----:B------:R-:W-:-:S03]  /*0ea0*/  VIADD R14, R12, 0xffffffff ;  /* 0xffffffff0c0e7836 */ /* 0x000fc60000000000 */
[----:B------:R-:W-:-:S04]  /*0eb0*/  ISETP.GT.U32.AND P0, PT, R20, 0xfd, PT ;  /* 0x000000fd1400780c */ /* 0x000fc80003f04070 */
[----:B------:R-:W-:-:S13]  /*0ec0*/  ISETP.GT.U32.OR P0, PT, R14, 0xfd, P0 ;  /* 0x000000fd0e00780c */ /* 0x000fda0000704470 */
[----:B------:R-:W-:Y:S01]  /*0ed0*/  @!P0 MOV R11, RZ ;  /* 0x000000ff000b8202 */ /* 0x000fe20000000f00 */
[----:B------:R-:W-:Y:S06]  /*0ee0*/  @!P0 BRA `(.L_x_14) ;  /* 0x0000000000608947 */ /* 0x000fec0003800000 */
[----:B------:R-:W-:Y:S01]  /*0ef0*/  FSETP.GTU.FTZ.AND P0, PT, |R5|, +INF , PT ;  /* 0x7f8000000500780b */ /* 0x000fe20003f1c200 */
[----:B------:R-:W-:Y:S01]  /*0f00*/  IMAD.MOV.U32 R0, RZ, RZ, R15 ;  /* 0x000000ffff007224 */ /* 0x000fe200078e000f */
[----:B------:R-:W-:-:S04]  /*0f10*/  FSETP.GTU.FTZ.AND P1, PT, |R15|, +INF , PT ;  /* 0x7f8000000f00780b */ /* 0x000fc80003f3c200 */
[----:B------:R-:W-:-:S13]  /*0f20*/  PLOP3.LUT P0, PT, P0, P1, PT, 0xf8, 0x8f ;  /* 0x00000000008f781c */ /* 0x000fda0000703f70 */
[----:B------:R-:W-:Y:S05]  /*0f30*/  @P0 BRA `(.L_x_15) ;  /* 0x00000004004c0947 */ /* 0x000fea0003800000 */
[----:B------:R-:W-:-:S13]  /*0f40*/  LOP3.LUT P0, RZ, R15, 0x7fffffff, R5, 0xc8, !PT ;  /* 0x7fffffff0fff7812 */ /* 0x000fda000780c805 */
[----:B------:R-:W-:Y:S05]  /*0f50*/  @!P0 BRA `(.L_x_16) ;  /* 0x00000004003c8947 */ /* 0x000fea0003800000 */
[C---:B------:R-:W-:Y:S02]  /*0f60*/  FSETP.NEU.FTZ.AND P2, PT, |R5|.reuse, +INF , PT ;  /* 0x7f8000000500780b */ /* 0x040fe40003f5d200 */
[----:B------:R-:W-:Y:S02]  /*0f70*/  FSETP.NEU.FTZ.AND P1, PT, |R0|, +INF , PT ;  /* 0x7f8000000000780b */ /* 0x000fe40003f3d200 */
[----:B------:R-:W-:-:S11]  /*0f80*/  FSETP.NEU.FTZ.AND P0, PT, |R5|, +INF , PT ;  /* 0x7f8000000500780b */ /* 0x000fd60003f1d200 */
[----:B------:R-:W-:Y:S05]  /*0f90*/  @!P1 BRA !P2, `(.L_x_16) ;  /* 0x00000004002c9947 */ /* 0x000fea0005000000 */
[----:B------:R-:W-:-:S04]  /*0fa0*/  LOP3.LUT P2, RZ, R5, 0x7fffffff, RZ, 0xc0, !PT ;  /* 0x7fffffff05ff7812 */ /* 0x000fc8000784c0ff */
[----:B------:R-:W-:-:S13]  /*0fb0*/  PLOP3.LUT P1, PT, P1, P2, PT, 0x2f, 0xf2 ;  /* 0x0000000000f2781c */ /* 0x000fda0000f24577 */
[----:B------:R-:W-:Y:S05]  /*0fc0*/  @P1 BRA `(.L_x_17) ;  /* 0x0000000400181947 */ /* 0x000fea0003800000 */
[----:B------:R-:W-:-:S04]  /*0fd0*/  LOP3.LUT P1, RZ, R15, 0x7fffffff, RZ, 0xc0, !PT ;  /* 0x7fffffff0fff7812 */ /* 0x000fc8000782c0ff */
[----:B------:R-:W-:-:S13]  /*0fe0*/  PLOP3.LUT P0, PT, P0, P1, PT, 0x2f, 0xf2 ;  /* 0x0000000000f2781c */ /* 0x000fda0000702577 */
[----:B------:R-:W-:Y:S05]  /*0ff0*/  @P0 BRA `(.L_x_18) ;  /* 0x0000000400000947 */ /* 0x000fea0003800000 */
[----:B------:R-:W-:Y:S02]  /*1000*/  ISETP.GE.AND P0, PT, R14, RZ, PT ;  /* 0x000000ff0e00720c */ /* 0x000fe40003f06270 */
[----:B------:R-:W-:-:S11]  /*1010*/  ISETP.GE.AND P1, PT, R20, RZ, PT ;  /* 0x000000ff1400720c */ /* 0x000fd60003f26270 */
[----:B------:R-:W-:Y:S02]  /*1020*/  @P0 IMAD.MOV.U32 R11, RZ, RZ, RZ ;  /* 0x000000ffff0b0224 */ /* 0x000fe400078e00ff */
[----:B------:R-:W-:Y:S01]  /*1030*/  @!P0 FFMA R5, R5, 1.84467440737095516160e+19, RZ ;  /* 0x5f80000005058823 */ /* 0x000fe200000000ff */
[----:B------:R-:W-:Y:S02]  /*1040*/  @!P0 IMAD.MOV.U32 R11, RZ, RZ, -0x40 ;  /* 0xffffffc0ff0b8424 */ /* 0x000fe400078e00ff */
[----:B------:R-:W-:Y:S02]  /*1050*/  @!P1 FFMA R15, R0, 1.84467440737095516160e+19, RZ ;  /* 0x5f800000000f9823 */ /* 0x000fe400000000ff */
[----:B------:R-:W-:-:S07]  /*1060*/  @!P1 VIADD R11, R11, 0x40 ;  /* 0x000000400b0b9836 */ /* 0x000fce0000000000 */
.L_x_14:
[----:B------:R-:W-:Y:S01]  /*1070*/  LEA R0, R10, 0xc0800000, 0x17 ;  /* 0xc08000000a007811 */ /* 0x000fe200078eb8ff */
[----:B------:R-:W-:Y:S01]  /*1080*/  VIADD R14, R12, 0xffffff81 ;  /* 0xffffff810c0e7836 */ /* 0x000fe20000000000 */
[----:B------:R-:W-:Y:S03]  /*1090*/  BSSY.RECONVERGENT B3, `(.L_x_19) ;  /* 0x0000035000037945 */ /* 0x000fe60003800200 */
[----:B------:R-:W-:Y:S02]  /*10a0*/  IMAD.IADD R15, R15, 0x1, -R0 ;  /* 0x000000010f0f7824 */ /* 0x000fe400078e0a00 */
[C---:B------:R-:W-:Y:S01]  /*10b0*/  IMAD R0, R14.reuse, -0x800000, R5 ;  /* 0xff8000000e007824 */ /* 0x040fe200078e0205 */
[----:B------:R-:W-:Y:S01]  /*10c0*/  IADD3 R14, PT, PT, R14, 0x7f, -R10 ;  /* 0x0000007f0e0e7810 */ /* 0x000fe20007ffe80a */
[----:B------:R-:W0:Y:S01]  /*10d0*/  MUFU.RCP R20, R15 ;  /* 0x0000000f00147308 */ /* 0x000e220000001000 */
[----:B------:R-:W-:-:S03]  /*10e0*/  FADD.FTZ R21, -R15, -RZ ;  /* 0x800000ff0f157221 */ /* 0x000fc60000010100 */
[----:B------:R-:W-:Y:S02]  /*10f0*/  IMAD.IADD R11, R14, 0x1, R11 ;  /* 0x000000010e0b7824 */ /* 0x000fe400078e020b */
[----:B0-----:R-:W-:-:S04]  /*1100*/  FFMA R23, R20, R21, 1 ;  /* 0x3f80000014177423 */ /* 0x001fc80000000015 */
[----:B------:R-:W-:-:S04]  /*1110*/  FFMA R5, R20, R23, R20 ;  /* 0x0000001714057223 */ /* 0x000fc80000000014 */
[----:B------:R-:W-:-:S04]  /*1120*/  FFMA R12, R0, R5, RZ ;  /* 0x00000005000c7223 */ /* 0x000fc800000000ff */
[----:B------:R-:W-:-:S04]  /*1130*/  FFMA R20, R21, R12, R0 ;  /* 0x0000000c15147223 */ /* 0x000fc80000000000 */
[----:B------:R-:W-:-:S04]  /*1140*/  FFMA R12, R5, R20, R12 ;  /* 0x00000014050c7223 */ /* 0x000fc8000000000c */
[----:B------:R-:W-:-:S04]  /*1150*/  FFMA R21, R21, R12, R0 ;  /* 0x0000000c15157223 */ /* 0x000fc80000000000 */
[----:B------:R-:W-:-:S05]  /*1160*/  FFMA R0, R5, R21, R12 ;  /* 0x0000001505007223 */ /* 0x000fca000000000c */
[----:B------:R-:W-:-:S04]  /*1170*/  SHF.R.U32.HI R10, RZ, 0x17, R0 ;  /* 0x00000017ff0a7819 */ /* 0x000fc80000011600 */
[----:B------:R-:W-:-:S04]  /*1180*/  LOP3.LUT R10, R10, 0xff, RZ, 0xc0, !PT ;  /* 0x000000ff0a0a7812 */ /* 0x000fc800078ec0ff */
[----:B------:R-:W-:-:S05]  /*1190*/  IADD3 R14, PT, PT, R10, R11, RZ ;  /* 0x0000000b0a0e7210 */ /* 0x000fca0007ffe0ff */
[----:B------:R-:W-:-:S05]  /*11a0*/  VIADD R10, R14, 0xffffffff ;  /* 0xffffffff0e0a7836 */ /* 0x000fca0000000000 */
[----:B------:R-:W-:-:S13]  /*11b0*/  ISETP.GE.U32.AND P0, PT, R10, 0xfe, PT ;  /* 0x000000fe0a00780c */ /* 0x000fda0003f06070 */
[----:B------:R-:W-:Y:S05]  /*11c0*/  @!P0 BRA `(.L_x_20) ;  /* 0x0000000000808947 */ /* 0x000fea0003800000 */
[----:B------:R-:W-:-:S13]  /*11d0*/  ISETP.GT.AND P0, PT, R14, 0xfe, PT ;  /* 0x000000fe0e00780c */ /* 0x000fda0003f04270 */
[----:B------:R-:W-:Y:S05]  /*11e0*/  @P0 BRA `(.L_x_21) ;  /* 0x00000000006c0947 */ /* 0x000fea0003800000 */
[----:B------:R-:W-:-:S13]  /*11f0*/  ISETP.GE.AND P0, PT, R14, 0x1, PT ;  /* 0x000000010e00780c */ /* 0x000fda0003f06270 */
[----:B------:R-:W-:Y:S05]  /*1200*/  @P0 BRA `(.L_x_22) ;  /* 0x0000000000740947 */ /* 0x000fea0003800000 */
[----:B------:R-:W-:Y:S02]  /*1210*/  ISETP.GE.AND P0, PT, R14, -0x18, PT ;  /* 0xffffffe80e00780c */ /* 0x000fe40003f06270 */
[----:B------:R-:W-:-:S11]  /*1220*/  LOP3.LUT R0, R0, 0x80000000, RZ, 0xc0, !PT ;  /* 0x8000000000007812 */ /* 0x000fd600078ec0ff */
[----:B------:R-:W-:Y:S05]  /*1230*/  @!P0 BRA `(.L_x_22) ;  /* 0x0000000000688947 */ /* 0x000fea0003800000 */
[CCC-:B------:R-:W-:Y:S01]  /*1240*/  FFMA.RZ R10, R5.reuse, R21.reuse, R12.reuse ;  /* 0x00000015050a7223 */ /* 0x1c0fe2000000c00c */
[C---:B------:R-:W-:Y:S02]  /*1250*/  ISETP.NE.AND P2, PT, R14.reuse, RZ, PT ;  /* 0x000000ff0e00720c */ /* 0x040fe40003f45270 */
[----:B------:R-:W-:Y:S02]  /*1260*/  ISETP.NE.AND P1, PT, R14, RZ, PT ;  /* 0x000000ff0e00720c */ /* 0x000fe40003f25270 */
[----:B------:R-:W-:Y:S01]  /*1270*/  LOP3.LUT R11, R10, 0x7fffff, RZ, 0xc0, !PT ;  /* 0x007fffff0a0b7812 */ /* 0x000fe200078ec0ff */
[CCC-:B------:R-:W-:Y:S01]  /*1280*/  FFMA.RP R10, R5.reuse, R21.reuse, R12.reuse ;  /* 0x00000015050a7223 */ /* 0x1c0fe2000000800c */
[----:B------:R-:W-:Y:S01]  /*1290*/  FFMA.RM R5, R5, R21, R12 ;  /* 0x0000001505057223 */ /* 0x000fe2000000400c */
[----:B------:R-:W-:Y:S01]  /*12a0*/  VIADD R12, R14, 0x20 ;  /* 0x000000200e0c7836 */ /* 0x000fe20000000000 */
[----:B------:R-:W-:Y:S01]  /*12b0*/  LOP3.LUT R11, R11, 0x800000, RZ, 0xfc, !PT ;  /* 0x008000000b0b7812 */ /* 0x000fe200078efcff */
[----:B------:R-:W-:-:S02]  /*12c0*/  IMAD.MOV R14, RZ, RZ, -R14 ;  /* 0x000000ffff0e7224 */ /* 0x000fc400078e0a0e */
[----:B------:R-:W-:Y:S02]  /*12d0*/  FSETP.NEU.FTZ.AND P0, PT, R10, R5, PT ;  /* 0x000000050a00720b */ /* 0x000fe40003f1d000 */
[----:B------:R-:W-:Y:S02]  /*12e0*/  SHF.L.U32 R12, R11, R12, RZ ;  /* 0x0000000c0b0c7219 */ /* 0x000fe400000006ff */
[----:B------:R-:W-:Y:S02]  /*12f0*/  SEL R10, R14, RZ, P2 ;  /* 0x000000ff0e0a7207 */ /* 0x000fe40001000000 */
[----:B------:R-:W-:Y:S02]  /*1300*/  ISETP.NE.AND P1, PT, R12, RZ, P1 ;  /* 0x000000ff0c00720c */ /* 0x000fe40000f25270 */
[----:B------:R-:W-:Y:S02]  /*1310*/  SHF.R.U32.HI R10, RZ, R10, R11 ;  /* 0x0000000aff0a7219 */ /* 0x000fe4000001160b */
[----:B------:R-:W-:-:S02]  /*1320*/  PLOP3.LUT P0, PT, P0, P1, PT, 0xf8, 0x8f ;  /* 0x00000000008f781c */ /* 0x000fc40000703f70 */
[----:B------:R-:W-:Y:S02]  /*1330*/  SHF.R.U32.HI R12, RZ, 0x1, R10 ;  /* 0x00000001ff0c7819 */ /* 0x000fe4000001160a */
[----:B------:R-:W-:-:S04]  /*1340*/  SEL R5, RZ, 0x1, !P0 ;  /* 0x00000001ff057807 */ /* 0x000fc80004000000 */
[----:B------:R-:W-:-:S04]  /*1350*/  LOP3.LUT R5, R5, 0x1, R12, 0xf8, !PT ;  /* 0x0000000105057812 */ /* 0x000fc800078ef80c */
[----:B------:R-:W-:-:S05]  /*1360*/  LOP3.LUT R5, R5, R10, RZ, 0xc0, !PT ;  /* 0x0000000a05057212 */ /* 0x000fca00078ec0ff */
[----:B------:R-:W-:-:S05]  /*1370*/  IMAD.IADD R5, R12, 0x1, R5 ;  /* 0x000000010c057824 */ /* 0x000fca00078e0205 */
[----:B------:R-:W-:Y:S01]  /*1380*/  LOP3.LUT R0, R5, R0, RZ, 0xfc, !PT ;  /* 0x0000000005007212 */ /* 0x000fe200078efcff */
[----:B------:R-:W-:Y:S06]  /*1390*/  BRA `(.L_x_22) ;  /* 0x0000000000107947 */ /* 0x000fec0003800000 */
.L_x_21:
[----:B------:R-:W-:-:S04]  /*13a0*/  LOP3.LUT R0, R0, 0x80000000, RZ, 0xc0, !PT ;  /* 0x8000000000007812 */ /* 0x000fc800078ec0ff */
[----:B------:R-:W-:Y:S01]  /*13b0*/  LOP3.LUT R0, R0, 0x7f800000, RZ, 0xfc, !PT ;  /* 0x7f80000000007812 */ /* 0x000fe200078efcff */
[----:B------:R-:W-:Y:S06]  /*13c0*/  BRA `(.L_x_22) ;  /* 0x0000000000047947 */ /* 0x000fec0003800000 */
.L_x_20:
[----:B------:R-:W-:-:S07]  /*13d0*/  IMAD R0, R11, 0x800000, R0 ;  /* 0x008000000b007824 */ /* 0x000fce00078e0200 */
.L_x_22:
[----:B------:R-:W-:Y:S05]  /*13e0*/  BSYNC.RECONVERGENT B3 ;  /* 0x0000000000037941 */ /* 0x000fea0003800200 */
.L_x_19:
[----:B------:R-:W-:Y:S05]  /*13f0*/  BRA `(.L_x_23) ;  /* 0x0000000000207947 */ /* 0x000fea0003800000 */
.L_x_18:
[----:B------:R-:W-:-:S04]  /*1400*/  LOP3.LUT R0, R15, 0x80000000, R5, 0x48, !PT ;  /* 0x800000000f007812 */ /* 0x000fc800078e4805 */
[----:B------:R-:W-:Y:S01]  /*1410*/  LOP3.LUT R0, R0, 0x7f800000, RZ, 0xfc, !PT ;  /* 0x7f80000000007812 */ /* 0x000fe200078efcff */
[----:B------:R-:W-:Y:S06]  /*1420*/  BRA `(.L_x_23) ;  /* 0x0000000000147947 */ /* 0x000fec0003800000 */
.L_x_17:
[----:B------:R-:W-:Y:S01]  /*1430*/  LOP3.LUT R0, R15, 0x80000000, R5, 0x48, !PT ;  /* 0x800000000f007812 */ /* 0x000fe200078e4805 */
[----:B------:R-:W-:Y:S06]  /*1440*/  BRA `(.L_x_23) ;  /* 0x00000000000c7947 */ /* 0x000fec0003800000 */
.L_x_16:
[----:B------:R-:W0:Y:S01]  /*1450*/  MUFU.RSQ R0, -QNAN ;  /* 0xffc0000000007908 */ /* 0x000e220000001400 */
[----:B------:R-:W-:Y:S05]  /*1460*/  BRA `(.L_x_23) ;  /* 0x0000000000047947 */ /* 0x000fea0003800000 */
.L_x_15:
[----:B------:R-:W-:-:S07]  /*1470*/  FADD.FTZ R0, R5, R0 ;  /* 0x0000000005007221 */ /* 0x000fce0000010000 */
.L_x_23:
[----:B------:R-:W-:Y:S05]  /*1480*/  BSYNC.RECONVERGENT B2 ;  /* 0x0000000000027941 */ /* 0x000fea0003800200 */
.L_x_13:
[----:B------:R-:W-:-:S04]  /*1490*/  IMAD.MOV.U32 R5, RZ, RZ, 0x0 ;  /* 0x00000000ff057424 */ /* 0x000fc800078e00ff */
[----:B0-----:R-:W-:Y:S05]  /*14a0*/  RET.REL.NODEC R4 `(_Z7k_sweepjjfmPKfS0_PiPy) ;  /* 0xffffffe804d47950 */ /* 0x001fea0003c3ffff */
.L_x_24:
        /* <DEDUP_REMOVED lines=13> */
.L_x_26:


//--------------------- .text._Z13k_init_randomjPKfPi --------------------------
	.section	.text._Z13k_init_randomjPKfPi,"ax",@progbits
	.align	128
        .global         _Z13k_init_randomjPKfPi
        .type           _Z13k_init_randomjPKfPi,@function
        .size           _Z13k_init_randomjPKfPi,(.L_x_29 - _Z13k_init_randomjPKfPi)
        .other          _Z13k_init_randomjPKfPi,@"STO_CUDA_ENTRY STV_DEFAULT"
_Z13k_init_randomjPKfPi:
.text._Z13k_init_randomjPKfPi:
[----:B------:R-:W-:Y:S01]  /*0000*/  LDC R1, c[0x0][0x37c] ;  /* 0x0000df00ff017b82 */ /* 0x000fe20000000800 */
[----:B------:R-:W0:Y:S07]  /*0010*/  S2R R0, SR_TID.X ;  /* 0x0000000000007919 */ /* 0x000e2e0000002100 */
[----:B------:R-:W0:Y:S01]  /*0020*/  S2UR UR4, SR_CTAID.X ;  /* 0x00000000000479c3 */ /* 0x000e220000002500 */
[----:B------:R-:W1:Y:S07]  /*0030*/  LDCU UR5, c[0x0][0x380] ;  /* 0x00007000ff0577ac */ /* 0x000e6e0008000800 */
[----:B------:R-:W0:Y:S02]  /*0040*/  LDC R7, c[0x0][0x360] ;  /* 0x0000d800ff077b82 */ /* 0x000e240000000800 */
[----:B0-----:R-:W-:-:S05]  /*0050*/  IMAD R7, R7, UR4, R0 ;  /* 0x0000000407077c24 */ /* 0x001fca000f8e0200 */
[----:B-1----:R-:W-:-:S13]  /*0060*/  ISETP.GE.U32.AND P0, PT, R7, UR5, PT ;  /* 0x0000000507007c0c */ /* 0x002fda000bf06070 */
[----:B------:R-:W-:Y:S05]  /*0070*/  @P0 EXIT ;  /* 0x000000000000094d */ /* 0x000fea0003800000 */
[----:B------:R-:W0:Y:S01]  /*0080*/  LDC.64 R2, c[0x0][0x388] ;  /* 0x0000e200ff027b82 */ /* 0x000e220000000a00 */
[----:B------:R-:W1:Y:S07]  /*0090*/  LDCU.64 UR4, c[0x0][0x358] ;  /* 0x00006b00ff0477ac */ /* 0x000e6e0008000a00 */
[----:B------:R-:W2:Y:S01]  /*00a0*/  LDC.64 R4, c[0x0][0x390] ;  /* 0x0000e400ff047b82 */ /* 0x000ea20000000a00 */
[----:B0-----:R-:W-:-:S06]  /*00b0*/  IMAD.WIDE.U32 R2, R7, 0x4, R2 ;  /* 0x0000000407027825 */ /* 0x001fcc00078e0002 */
[----:B-1----:R-:W3:Y:S01]  /*00c0*/  LDG.E.CONSTANT R2, desc[UR4][R2.64] ;  /* 0x0000000402027981 */ /* 0x002ee2000c1e9900 */
[----:B------:R-:W-:Y:S02]  /*00d0*/  HFMA2 R0, -RZ, RZ, 0, 5.9604644775390625e-08 ;  /* 0x00000001ff007431 */ /* 0x000fe400000001ff */
[----:B--2---:R-:W-:Y:S01]  /*00e0*/  IMAD.WIDE.U32 R4, R7, 0x4, R4 ;  /* 0x0000000407047825 */ /* 0x004fe200078e0004 */
[----:B---3--:R-:W-:-:S04]  /*00f0*/  FSETP.GEU.AND P0, PT, R2, 0.5, PT ;  /* 0x3f0000000200780b */ /* 0x008fc80003f0e000 */
[----:B------:R-:W-:-:S05]  /*0100*/  SEL R7, R0, 0xffffffff, !P0 ;  /* 0xffffffff00077807 */ /* 0x000fca0004000000 */
[----:B------:R-:W-:Y:S01]  /*0110*/  STG.E desc[UR4][R4.64], R7 ;  /* 0x0000000704007986 */ /* 0x000fe2000c101904 */
[----:B------:R-:W-:Y:S05]  /*0120*/  EXIT ;  /* 0x000000000000794d */ /* 0x000fea0003800000 */
.L_x_25:
        /* <DEDUP_REMOVED lines=13> */
.L_x_29:


//--------------------- .nv.global.init           --------------------------
	.section	.nv.global.init,"aw",@progbits
.nv.global.init:
	.type		$str,@object
	.size		$str,($str$1 - $str)
$str:
        /*0000*/ 	.byte	0x62, 0x6c, 0x6f, 0x63, 0x6b, 0x44, 0x69, 0x6d, 0x2e, 0x7a, 0x20, 0x3d, 0x3d, 0x20, 0x31, 0x00
	.type		$str$1,@object
	.size		$str$1,(__unnamed_1 - $str$1)
$str$1:
        /*0010*/ 	.byte	0x2f, 0x74, 0x6d, 0x70, 0x2f, 0x73, 0x61, 0x73, 0x73, 0x5f, 0x63, 0x75, 0x5f, 0x79, 0x68, 0x75
        /*0020*/ 	.byte	0x33, 0x71, 0x79, 0x68, 0x6d, 0x2f, 0x6b, 0x2e, 0x63, 0x75, 0x00
	.type		__unnamed_1,@object
	.size		__unnamed_1,(.L_0 - __unnamed_1)
__unnamed_1:
        /*002b*/ 	.byte	0x76, 0x6f, 0x69, 0x64, 0x20, 0x6b, 0x5f, 0x73, 0x77, 0x65, 0x65, 0x70, 0x28, 0x75, 0x6e, 0x73
        /*003b*/ 	.byte	0x69, 0x67, 0x6e, 0x65, 0x64, 0x20, 0x69, 0x6e, 0x74, 0x2c, 0x20, 0x75, 0x6e, 0x73, 0x69, 0x67
        /*004b*/ 	.byte	0x6e, 0x65, 0x64, 0x20, 0x69, 0x6e, 0x74, 0x2c, 0x20, 0x66, 0x6c, 0x6f, 0x61, 0x74, 0x2c, 0x20
        /*005b*/ 	.byte	0x75, 0x6e, 0x73, 0x69, 0x67, 0x6e, 0x65, 0x64, 0x20, 0x6c, 0x6f, 0x6e, 0x67, 0x2c, 0x20, 0x63
        /*006b*/ 	.byte	0x6f, 0x6e, 0x73, 0x74, 0x20, 0x66, 0x6c, 0x6f, 0x61, 0x74, 0x20, 0x2a, 0x2c, 0x20, 0x63, 0x6f
        /*007b*/ 	.byte	0x6e, 0x73, 0x74, 0x20, 0x66, 0x6c, 0x6f, 0x61, 0x74, 0x20, 0x2a, 0x2c, 0x20, 0x69, 0x6e, 0x74
        /*008b*/ 	.byte	0x20, 0x2a, 0x2c, 0x20, 0x75, 0x6e, 0x73, 0x69, 0x67, 0x6e, 0x65, 0x64, 0x20, 0x6c, 0x6f, 0x6e
        /*009b*/ 	.byte	0x67, 0x20, 0x6c, 0x6f, 0x6e, 0x67, 0x20, 0x2a, 0x29, 0x00
.L_0:


//--------------------- .nv.shared._Z7k_accumIiEvjmPKT_PS0_ --------------------------
	.section	.nv.shared._Z7k_accumIiEvjmPKT_PS0_,"aw",@nobits
	.sectionflags	@""
	.align	4
.nv.shared._Z7k_accumIiEvjmPKT_PS0_:
	.zero		1152


//--------------------- .nv.shared.reserved.0     --------------------------
	.section	.nv.shared.reserved.0,"aw",@nobits
	.weak		__nv_reservedSMEM_offset_0_alias
	.size		__nv_reservedSMEM_offset_0_alias, 0, 64
	.other		__nv_reservedSMEM_offset_0_alias,@"STO_CUDA_RESERVED_SHARED STV_DEFAULT"
__nv_reservedSMEM_offset_0_alias:
	.zero		0
	.zero		64


//--------------------- .nv.shared._Z7k_sweepjjfmPKfS0_PiPy --------------------------
	.section	.nv.shared._Z7k_sweepjjfmPKfS0_PiPy,"aw",@nobits
	.sectionflags	@""
	.align	4
.nv.shared._Z7k_sweepjjfmPKfS0_PiPy:
	.zero		1152


//--------------------- .nv.constant0._Z7k_accumIiEvjmPKT_PS0_ --------------------------
	.section	.nv.constant0._Z7k_accumIiEvjmPKT_PS0_,"a",@progbits
	.sectionflags	@""
	.align	4
.nv.constant0._Z7k_accumIiEvjmPKT_PS0_:
	.zero		928


//--------------------- .nv.constant0._Z7k_sweepjjfmPKfS0_PiPy --------------------------
	.section	.nv.constant0._Z7k_sweepjjfmPKfS0_PiPy,"a",@progbits
	.sectionflags	@""
	.align	4
.nv.constant0._Z7k_sweepjjfmPKfS0_PiPy:
	.zero		952


//--------------------- .nv.constant0._Z13k_init_randomjPKfPi --------------------------
	.section	.nv.constant0._Z13k_init_randomjPKfPi,"a",@progbits
	.sectionflags	@""
	.align	4
.nv.constant0._Z13k_init_randomjPKfPi:
	.zero		920


//--------------------- SYMBOLS --------------------------

	.type		.nv.reservedSmem.offset0,@object
	.size		.nv.reservedSmem.offset0,0x4
	.type		.nv.reservedSmem.cap,@object
	.size		.nv.reservedSmem.cap,0x4
	.type		__assertfail,@function
